//
// Generated by NVIDIA NVVM Compiler
//
// Compiler Build ID: CL-36424714
// Cuda compilation tools, release 13.0, V13.0.88
// Based on NVVM 20.0.0
//

.version 9.0
.target sm_100
.address_size 64

	// .globl	_Z10matmul_gpuPfS_S_i
.extern .func  (.param .b32 func_retval0) vprintf
(
	.param .b64 vprintf_param_0,
	.param .b64 vprintf_param_1
)
;
.global .align 1 .b8 $str[7] = {97, 58, 32, 37, 102, 10};
.global .align 1 .b8 $str$1[7] = {98, 58, 32, 37, 102, 10};
.global .align 1 .b8 $str$2[2] = {10};
.global .align 1 .b8 $str$3[14] = {40, 37, 100, 44, 32, 37, 100, 41, 58, 32, 37, 102, 10};

.visible .entry _Z10matmul_gpuPfS_S_i(
	.param .u64 .ptr .align 1 _Z10matmul_gpuPfS_S_i_param_0,
	.param .u64 .ptr .align 1 _Z10matmul_gpuPfS_S_i_param_1,
	.param .u64 .ptr .align 1 _Z10matmul_gpuPfS_S_i_param_2,
	.param .u32 _Z10matmul_gpuPfS_S_i_param_3
)
{
	.local .align 16 .b8 	__local_depot0[16];
	.reg .b64 	%SP;
	.reg .b64 	%SPL;
	.reg .pred 	%p<10>;
	.reg .b32 	%r<133>;
	.reg .b32 	%f<82>;
	.reg .b64 	%rd<97>;
	.reg .b64 	%fd<32>;

	mov.u64 	%SPL, __local_depot0;
	cvta.local.u64 	%SP, %SPL;
	ld.param.u64 	%rd11, [_Z10matmul_gpuPfS_S_i_param_0];
	ld.param.u64 	%rd12, [_Z10matmul_gpuPfS_S_i_param_1];
	ld.param.u32 	%r17, [_Z10matmul_gpuPfS_S_i_param_3];
	cvta.to.global.u64 	%rd1, %rd12;
	cvta.to.global.u64 	%rd2, %rd11;
	mov.u32 	%r18, %ctaid.y;
	mov.u32 	%r19, %ntid.y;
	mov.u32 	%r20, %tid.y;
	mad.lo.s32 	%r1, %r18, %r19, %r20;
	mov.u32 	%r21, %ctaid.x;
	mov.u32 	%r22, %ntid.x;
	mov.u32 	%r23, %tid.x;
	mad.lo.s32 	%r2, %r21, %r22, %r23;
	max.s32 	%r24, %r1, %r2;
	setp.ge.s32 	%p1, %r24, %r17;
	@%p1 bra 	$L__BB0_13;
	mul.lo.s32 	%r3, %r17, %r1;
	and.b32  	%r4, %r17, 7;
	setp.lt.u32 	%p2, %r17, 8;
	mov.f32 	%f81, 0f00000000;
	mov.b32 	%r131, 0;
	@%p2 bra 	$L__BB0_4;
	and.b32  	%r26, %r17, 2147483640;
	neg.s32 	%r129, %r26;
	mul.wide.s32 	%rd13, %r17, 4;
	add.s64 	%rd3, %rd1, %rd13;
	mul.wide.s32 	%rd14, %r17, 8;
	add.s64 	%rd4, %rd1, %rd14;
	mul.wide.s32 	%rd15, %r17, 16;
	add.s64 	%rd5, %rd1, %rd15;
	mul.wide.u32 	%rd16, %r3, 4;
	add.s64 	%rd17, %rd16, %rd2;
	add.s64 	%rd96, %rd17, 16;
	mov.f32 	%f81, 0f00000000;
	mov.u32 	%r128, %r2;
$L__BB0_3:
	.pragma "nounroll";
	and.b32  	%r131, %r17, 2147483640;
	mul.wide.s32 	%rd18, %r128, 4;
	add.s64 	%rd19, %rd3, %rd18;
	add.s64 	%rd20, %rd4, %rd18;
	mul.wide.s32 	%rd21, %r17, 12;
	add.s64 	%rd22, %rd1, %rd18;
	add.s64 	%rd23, %rd22, %rd21;
	add.s64 	%rd24, %rd5, %rd18;
	mul.wide.s32 	%rd25, %r17, 20;
	add.s64 	%rd26, %rd22, %rd25;
	mul.wide.s32 	%rd27, %r17, 24;
	add.s64 	%rd28, %rd22, %rd27;
	mul.wide.s32 	%rd29, %r17, 28;
	add.s64 	%rd30, %rd22, %rd29;
	ld.global.f32 	%f16, [%rd96+-16];
	ld.global.f32 	%f17, [%rd22];
	fma.rn.f32 	%f18, %f16, %f17, %f81;
	cvt.f64.f32 	%fd1, %f16;
	add.u64 	%rd31, %SP, 0;
	add.u64 	%rd32, %SPL, 0;
	st.local.f64 	[%rd32], %fd1;
	mov.u64 	%rd33, $str;
	cvta.global.u64 	%rd34, %rd33;
	{ // callseq 0, 0
	.param .b64 param0;
	st.param.b64 	[param0], %rd34;
	.param .b64 param1;
	st.param.b64 	[param1], %rd31;
	.param .b32 retval0;
	call.uni (retval0), 
	vprintf, 
	(
	param0, 
	param1
	);
	ld.param.b32 	%r27, [retval0];
	} // callseq 0
	ld.global.f32 	%f19, [%rd22];
	cvt.f64.f32 	%fd2, %f19;
	st.local.f64 	[%rd32], %fd2;
	mov.u64 	%rd35, $str$1;
	cvta.global.u64 	%rd36, %rd35;
	{ // callseq 1, 0
	.param .b64 param0;
	st.param.b64 	[param0], %rd36;
	.param .b64 param1;
	st.param.b64 	[param1], %rd31;
	.param .b32 retval0;
	call.uni (retval0), 
	vprintf, 
	(
	param0, 
	param1
	);
	ld.param.b32 	%r29, [retval0];
	} // callseq 1
	mov.u64 	%rd37, $str$2;
	cvta.global.u64 	%rd38, %rd37;
	{ // callseq 2, 0
	.param .b64 param0;
	st.param.b64 	[param0], %rd38;
	.param .b64 param1;
	st.param.b64 	[param1], 0;
	.param .b32 retval0;
	call.uni (retval0), 
	vprintf, 
	(
	param0, 
	param1
	);
	ld.param.b32 	%r31, [retval0];
	} // callseq 2
	ld.global.f32 	%f20, [%rd96+-12];
	ld.global.f32 	%f21, [%rd19];
	fma.rn.f32 	%f22, %f20, %f21, %f18;
	cvt.f64.f32 	%fd3, %f20;
	st.local.f64 	[%rd32], %fd3;
	{ // callseq 3, 0
	.param .b64 param0;
	st.param.b64 	[param0], %rd34;
	.param .b64 param1;
	st.param.b64 	[param1], %rd31;
	.param .b32 retval0;
	call.uni (retval0), 
	vprintf, 
	(
	param0, 
	param1
	);
	ld.param.b32 	%r33, [retval0];
	} // callseq 3
	ld.global.f32 	%f23, [%rd19];
	cvt.f64.f32 	%fd4, %f23;
	st.local.f64 	[%rd32], %fd4;
	{ // callseq 4, 0
	.param .b64 param0;
	st.param.b64 	[param0], %rd36;
	.param .b64 param1;
	st.param.b64 	[param1], %rd31;
	.param .b32 retval0;
	call.uni (retval0), 
	vprintf, 
	(
	param0, 
	param1
	);
	ld.param.b32 	%r35, [retval0];
	} // callseq 4
	{ // callseq 5, 0
	.param .b64 param0;
	st.param.b64 	[param0], %rd38;
	.param .b64 param1;
	st.param.b64 	[param1], 0;
	.param .b32 retval0;
	call.uni (retval0), 
	vprintf, 
	(
	param0, 
	param1
	);
	ld.param.b32 	%r37, [retval0];
	} // callseq 5
	ld.global.f32 	%f24, [%rd96+-8];
	ld.global.f32 	%f25, [%rd20];
	fma.rn.f32 	%f26, %f24, %f25, %f22;
	cvt.f64.f32 	%fd5, %f24;
	st.local.f64 	[%rd32], %fd5;
	{ // callseq 6, 0
	.param .b64 param0;
	st.param.b64 	[param0], %rd34;
	.param .b64 param1;
	st.param.b64 	[param1], %rd31;
	.param .b32 retval0;
	call.uni (retval0), 
	vprintf, 
	(
	param0, 
	param1
	);
	ld.param.b32 	%r39, [retval0];
	} // callseq 6
	ld.global.f32 	%f27, [%rd20];
	cvt.f64.f32 	%fd6, %f27;
	st.local.f64 	[%rd32], %fd6;
	{ // callseq 7, 0
	.param .b64 param0;
	st.param.b64 	[param0], %rd36;
	.param .b64 param1;
	st.param.b64 	[param1], %rd31;
	.param .b32 retval0;
	call.uni (retval0), 
	vprintf, 
	(
	param0, 
	param1
	);
	ld.param.b32 	%r41, [retval0];
	} // callseq 7
	{ // callseq 8, 0
	.param .b64 param0;
	st.param.b64 	[param0], %rd38;
	.param .b64 param1;
	st.param.b64 	[param1], 0;
	.param .b32 retval0;
	call.uni (retval0), 
	vprintf, 
	(
	param0, 
	param1
	);
	ld.param.b32 	%r43, [retval0];
	} // callseq 8
	ld.global.f32 	%f28, [%rd96+-4];
	ld.global.f32 	%f29, [%rd23];
	fma.rn.f32 	%f30, %f28, %f29, %f26;
	cvt.f64.f32 	%fd7, %f28;
	st.local.f64 	[%rd32], %fd7;
	{ // callseq 9, 0
	.param .b64 param0;
	st.param.b64 	[param0], %rd34;
	.param .b64 param1;
	st.param.b64 	[param1], %rd31;
	.param .b32 retval0;
	call.uni (retval0), 
	vprintf, 
	(
	param0, 
	param1
	);
	ld.param.b32 	%r45, [retval0];
	} // callseq 9
	ld.global.f32 	%f31, [%rd23];
	cvt.f64.f32 	%fd8, %f31;
	st.local.f64 	[%rd32], %fd8;
	{ // callseq 10, 0
	.param .b64 param0;
	st.param.b64 	[param0], %rd36;
	.param .b64 param1;
	st.param.b64 	[param1], %rd31;
	.param .b32 retval0;
	call.uni (retval0), 
	vprintf, 
	(
	param0, 
	param1
	);
	ld.param.b32 	%r47, [retval0];
	} // callseq 10
	{ // callseq 11, 0
	.param .b64 param0;
	st.param.b64 	[param0], %rd38;
	.param .b64 param1;
	st.param.b64 	[param1], 0;
	.param .b32 retval0;
	call.uni (retval0), 
	vprintf, 
	(
	param0, 
	param1
	);
	ld.param.b32 	%r49, [retval0];
	} // callseq 11
	ld.global.f32 	%f32, [%rd96];
	ld.global.f32 	%f33, [%rd24];
	fma.rn.f32 	%f34, %f32, %f33, %f30;
	cvt.f64.f32 	%fd9, %f32;
	st.local.f64 	[%rd32], %fd9;
	{ // callseq 12, 0
	.param .b64 param0;
	st.param.b64 	[param0], %rd34;
	.param .b64 param1;
	st.param.b64 	[param1], %rd31;
	.param .b32 retval0;
	call.uni (retval0), 
	vprintf, 
	(
	param0, 
	param1
	);
	ld.param.b32 	%r51, [retval0];
	} // callseq 12
	ld.global.f32 	%f35, [%rd24];
	cvt.f64.f32 	%fd10, %f35;
	st.local.f64 	[%rd32], %fd10;
	{ // callseq 13, 0
	.param .b64 param0;
	st.param.b64 	[param0], %rd36;
	.param .b64 param1;
	st.param.b64 	[param1], %rd31;
	.param .b32 retval0;
	call.uni (retval0), 
	vprintf, 
	(
	param0, 
	param1
	);
	ld.param.b32 	%r53, [retval0];
	} // callseq 13
	{ // callseq 14, 0
	.param .b64 param0;
	st.param.b64 	[param0], %rd38;
	.param .b64 param1;
	st.param.b64 	[param1], 0;
	.param .b32 retval0;
	call.uni (retval0), 
	vprintf, 
	(
	param0, 
	param1
	);
	ld.param.b32 	%r55, [retval0];
	} // callseq 14
	ld.global.f32 	%f36, [%rd96+4];
	ld.global.f32 	%f37, [%rd26];
	fma.rn.f32 	%f38, %f36, %f37, %f34;
	cvt.f64.f32 	%fd11, %f36;
	st.local.f64 	[%rd32], %fd11;
	{ // callseq 15, 0
	.param .b64 param0;
	st.param.b64 	[param0], %rd34;
	.param .b64 param1;
	st.param.b64 	[param1], %rd31;
	.param .b32 retval0;
	call.uni (retval0), 
	vprintf, 
	(
	param0, 
	param1
	);
	ld.param.b32 	%r57, [retval0];
	} // callseq 15
	ld.global.f32 	%f39, [%rd26];
	cvt.f64.f32 	%fd12, %f39;
	st.local.f64 	[%rd32], %fd12;
	{ // callseq 16, 0
	.param .b64 param0;
	st.param.b64 	[param0], %rd36;
	.param .b64 param1;
	st.param.b64 	[param1], %rd31;
	.param .b32 retval0;
	call.uni (retval0), 
	vprintf, 
	(
	param0, 
	param1
	);
	ld.param.b32 	%r59, [retval0];
	} // callseq 16
	{ // callseq 17, 0
	.param .b64 param0;
	st.param.b64 	[param0], %rd38;
	.param .b64 param1;
	st.param.b64 	[param1], 0;
	.param .b32 retval0;
	call.uni (retval0), 
	vprintf, 
	(
	param0, 
	param1
	);
	ld.param.b32 	%r61, [retval0];
	} // callseq 17
	ld.global.f32 	%f40, [%rd96+8];
	ld.global.f32 	%f41, [%rd28];
	fma.rn.f32 	%f42, %f40, %f41, %f38;
	cvt.f64.f32 	%fd13, %f40;
	st.local.f64 	[%rd32], %fd13;
	{ // callseq 18, 0
	.param .b64 param0;
	st.param.b64 	[param0], %rd34;
	.param .b64 param1;
	st.param.b64 	[param1], %rd31;
	.param .b32 retval0;
	call.uni (retval0), 
	vprintf, 
	(
	param0, 
	param1
	);
	ld.param.b32 	%r63, [retval0];
	} // callseq 18
	ld.global.f32 	%f43, [%rd28];
	cvt.f64.f32 	%fd14, %f43;
	st.local.f64 	[%rd32], %fd14;
	{ // callseq 19, 0
	.param .b64 param0;
	st.param.b64 	[param0], %rd36;
	.param .b64 param1;
	st.param.b64 	[param1], %rd31;
	.param .b32 retval0;
	call.uni (retval0), 
	vprintf, 
	(
	param0, 
	param1
	);
	ld.param.b32 	%r65, [retval0];
	} // callseq 19
	{ // callseq 20, 0
	.param .b64 param0;
	st.param.b64 	[param0], %rd38;
	.param .b64 param1;
	st.param.b64 	[param1], 0;
	.param .b32 retval0;
	call.uni (retval0), 
	vprintf, 
	(
	param0, 
	param1
	);
	ld.param.b32 	%r67, [retval0];
	} // callseq 20
	ld.global.f32 	%f44, [%rd96+12];
	ld.global.f32 	%f45, [%rd30];
	fma.rn.f32 	%f81, %f44, %f45, %f42;
	cvt.f64.f32 	%fd15, %f44;
	st.local.f64 	[%rd32], %fd15;
	{ // callseq 21, 0
	.param .b64 param0;
	st.param.b64 	[param0], %rd34;
	.param .b64 param1;
	st.param.b64 	[param1], %rd31;
	.param .b32 retval0;
	call.uni (retval0), 
	vprintf, 
	(
	param0, 
	param1
	);
	ld.param.b32 	%r69, [retval0];
	} // callseq 21
	ld.global.f32 	%f46, [%rd30];
	cvt.f64.f32 	%fd16, %f46;
	st.local.f64 	[%rd32], %fd16;
	{ // callseq 22, 0
	.param .b64 param0;
	st.param.b64 	[param0], %rd36;
	.param .b64 param1;
	st.param.b64 	[param1], %rd31;
	.param .b32 retval0;
	call.uni (retval0), 
	vprintf, 
	(
	param0, 
	param1
	);
	ld.param.b32 	%r71, [retval0];
	} // callseq 22
	{ // callseq 23, 0
	.param .b64 param0;
	st.param.b64 	[param0], %rd38;
	.param .b64 param1;
	st.param.b64 	[param1], 0;
	.param .b32 retval0;
	call.uni (retval0), 
	vprintf, 
	(
	param0, 
	param1
	);
	ld.param.b32 	%r73, [retval0];
	} // callseq 23
	add.s32 	%r129, %r129, 8;
	shl.b32 	%r75, %r17, 3;
	add.s32 	%r128, %r128, %r75;
	add.s64 	%rd96, %rd96, 32;
	setp.ne.s32 	%p3, %r129, 0;
	@%p3 bra 	$L__BB0_3;
$L__BB0_4:
	add.u64 	%rd39, %SP, 0;
	add.u64 	%rd9, %SPL, 0;
	setp.eq.s32 	%p4, %r4, 0;
	@%p4 bra 	$L__BB0_12;
	and.b32  	%r12, %r17, 3;
	setp.lt.u32 	%p5, %r4, 4;
	@%p5 bra 	$L__BB0_7;
	add.s32 	%r76, %r131, %r3;
	mul.wide.u32 	%rd40, %r76, 4;
	add.s64 	%rd41, %rd2, %rd40;
	ld.global.f32 	%f48, [%rd41];
	mad.lo.s32 	%r77, %r131, %r17, %r2;
	mul.wide.s32 	%rd42, %r77, 4;
	add.s64 	%rd43, %rd1, %rd42;
	ld.global.f32 	%f49, [%rd43];
	fma.rn.f32 	%f50, %f48, %f49, %f81;
	cvt.f64.f32 	%fd17, %f48;
	st.local.f64 	[%rd9], %fd17;
	mov.u64 	%rd44, $str;
	cvta.global.u64 	%rd45, %rd44;
	{ // callseq 24, 0
	.param .b64 param0;
	st.param.b64 	[param0], %rd45;
	.param .b64 param1;
	st.param.b64 	[param1], %rd39;
	.param .b32 retval0;
	call.uni (retval0), 
	vprintf, 
	(
	param0, 
	param1
	);
	ld.param.b32 	%r78, [retval0];
	} // callseq 24
	ld.global.f32 	%f51, [%rd43];
	cvt.f64.f32 	%fd18, %f51;
	st.local.f64 	[%rd9], %fd18;
	mov.u64 	%rd47, $str$1;
	cvta.global.u64 	%rd48, %rd47;
	{ // callseq 25, 0
	.param .b64 param0;
	st.param.b64 	[param0], %rd48;
	.param .b64 param1;
	st.param.b64 	[param1], %rd39;
	.param .b32 retval0;
	call.uni (retval0), 
	vprintf, 
	(
	param0, 
	param1
	);
	ld.param.b32 	%r80, [retval0];
	} // callseq 25
	mov.u64 	%rd49, $str$2;
	cvta.global.u64 	%rd50, %rd49;
	{ // callseq 26, 0
	.param .b64 param0;
	st.param.b64 	[param0], %rd50;
	.param .b64 param1;
	st.param.b64 	[param1], 0;
	.param .b32 retval0;
	call.uni (retval0), 
	vprintf, 
	(
	param0, 
	param1
	);
	ld.param.b32 	%r82, [retval0];
	} // callseq 26
	cvt.u64.u32 	%rd51, %r3;
	cvt.u64.u32 	%rd52, %r131;
	add.s64 	%rd53, %rd52, %rd51;
	shl.b64 	%rd54, %rd53, 2;
	add.s64 	%rd55, %rd2, %rd54;
	ld.global.f32 	%f52, [%rd55+4];
	mul.wide.s32 	%rd56, %r17, 4;
	add.s64 	%rd57, %rd43, %rd56;
	ld.global.f32 	%f53, [%rd57];
	fma.rn.f32 	%f54, %f52, %f53, %f50;
	cvt.f64.f32 	%fd19, %f52;
	st.local.f64 	[%rd9], %fd19;
	{ // callseq 27, 0
	.param .b64 param0;
	st.param.b64 	[param0], %rd45;
	.param .b64 param1;
	st.param.b64 	[param1], %rd39;
	.param .b32 retval0;
	call.uni (retval0), 
	vprintf, 
	(
	param0, 
	param1
	);
	ld.param.b32 	%r84, [retval0];
	} // callseq 27
	ld.global.f32 	%f55, [%rd57];
	cvt.f64.f32 	%fd20, %f55;
	st.local.f64 	[%rd9], %fd20;
	{ // callseq 28, 0
	.param .b64 param0;
	st.param.b64 	[param0], %rd48;
	.param .b64 param1;
	st.param.b64 	[param1], %rd39;
	.param .b32 retval0;
	call.uni (retval0), 
	vprintf, 
	(
	param0, 
	param1
	);
	ld.param.b32 	%r86, [retval0];
	} // callseq 28
	{ // callseq 29, 0
	.param .b64 param0;
	st.param.b64 	[param0], %rd50;
	.param .b64 param1;
	st.param.b64 	[param1], 0;
	.param .b32 retval0;
	call.uni (retval0), 
	vprintf, 
	(
	param0, 
	param1
	);
	ld.param.b32 	%r88, [retval0];
	} // callseq 29
	ld.global.f32 	%f56, [%rd55+8];
	add.s64 	%rd58, %rd57, %rd56;
	ld.global.f32 	%f57, [%rd58];
	fma.rn.f32 	%f58, %f56, %f57, %f54;
	cvt.f64.f32 	%fd21, %f56;
	st.local.f64 	[%rd9], %fd21;
	{ // callseq 30, 0
	.param .b64 param0;
	st.param.b64 	[param0], %rd45;
	.param .b64 param1;
	st.param.b64 	[param1], %rd39;
	.param .b32 retval0;
	call.uni (retval0), 
	vprintf, 
	(
	param0, 
	param1
	);
	ld.param.b32 	%r90, [retval0];
	} // callseq 30
	ld.global.f32 	%f59, [%rd58];
	cvt.f64.f32 	%fd22, %f59;
	st.local.f64 	[%rd9], %fd22;
	{ // callseq 31, 0
	.param .b64 param0;
	st.param.b64 	[param0], %rd48;
	.param .b64 param1;
	st.param.b64 	[param1], %rd39;
	.param .b32 retval0;
	call.uni (retval0), 
	vprintf, 
	(
	param0, 
	param1
	);
	ld.param.b32 	%r92, [retval0];
	} // callseq 31
	{ // callseq 32, 0
	.param .b64 param0;
	st.param.b64 	[param0], %rd50;
	.param .b64 param1;
	st.param.b64 	[param1], 0;
	.param .b32 retval0;
	call.uni (retval0), 
	vprintf, 
	(
	param0, 
	param1
	);
	ld.param.b32 	%r94, [retval0];
	} // callseq 32
	ld.global.f32 	%f60, [%rd55+12];
	add.s64 	%rd59, %rd58, %rd56;
	ld.global.f32 	%f61, [%rd59];
	fma.rn.f32 	%f81, %f60, %f61, %f58;
	cvt.f64.f32 	%fd23, %f60;
	st.local.f64 	[%rd9], %fd23;
	{ // callseq 33, 0
	.param .b64 param0;
	st.param.b64 	[param0], %rd45;
	.param .b64 param1;
	st.param.b64 	[param1], %rd39;
	.param .b32 retval0;
	call.uni (retval0), 
	vprintf, 
	(
	param0, 
	param1
	);
	ld.param.b32 	%r96, [retval0];
	} // callseq 33
	ld.global.f32 	%f62, [%rd59];
	cvt.f64.f32 	%fd24, %f62;
	st.local.f64 	[%rd9], %fd24;
	{ // callseq 34, 0
	.param .b64 param0;
	st.param.b64 	[param0], %rd48;
	.param .b64 param1;
	st.param.b64 	[param1], %rd39;
	.param .b32 retval0;
	call.uni (retval0), 
	vprintf, 
	(
	param0, 
	param1
	);
	ld.param.b32 	%r98, [retval0];
	} // callseq 34
	{ // callseq 35, 0
	.param .b64 param0;
	st.param.b64 	[param0], %rd50;
	.param .b64 param1;
	st.param.b64 	[param1], 0;
	.param .b32 retval0;
	call.uni (retval0), 
	vprintf, 
	(
	param0, 
	param1
	);
	ld.param.b32 	%r100, [retval0];
	} // callseq 35
	add.s32 	%r131, %r131, 4;
$L__BB0_7:
	setp.eq.s32 	%p6, %r12, 0;
	@%p6 bra 	$L__BB0_12;
	setp.eq.s32 	%p7, %r12, 1;
	@%p7 bra 	$L__BB0_10;
	add.s32 	%r102, %r131, %r3;
	mul.wide.u32 	%rd60, %r102, 4;
	add.s64 	%rd61, %rd2, %rd60;
	ld.global.f32 	%f64, [%rd61];
	mad.lo.s32 	%r103, %r131, %r17, %r2;
	mul.wide.s32 	%rd62, %r103, 4;
	add.s64 	%rd63, %rd1, %rd62;
	ld.global.f32 	%f65, [%rd63];
	fma.rn.f32 	%f66, %f64, %f65, %f81;
	cvt.f64.f32 	%fd25, %f64;
	st.local.f64 	[%rd9], %fd25;
	mov.u64 	%rd64, $str;
	cvta.global.u64 	%rd65, %rd64;
	{ // callseq 36, 0
	.param .b64 param0;
	st.param.b64 	[param0], %rd65;
	.param .b64 param1;
	st.param.b64 	[param1], %rd39;
	.param .b32 retval0;
	call.uni (retval0), 
	vprintf, 
	(
	param0, 
	param1
	);
	ld.param.b32 	%r104, [retval0];
	} // callseq 36
	ld.global.f32 	%f67, [%rd63];
	cvt.f64.f32 	%fd26, %f67;
	st.local.f64 	[%rd9], %fd26;
	mov.u64 	%rd67, $str$1;
	cvta.global.u64 	%rd68, %rd67;
	{ // callseq 37, 0
	.param .b64 param0;
	st.param.b64 	[param0], %rd68;
	.param .b64 param1;
	st.param.b64 	[param1], %rd39;
	.param .b32 retval0;
	call.uni (retval0), 
	vprintf, 
	(
	param0, 
	param1
	);
	ld.param.b32 	%r106, [retval0];
	} // callseq 37
	mov.u64 	%rd69, $str$2;
	cvta.global.u64 	%rd70, %rd69;
	{ // callseq 38, 0
	.param .b64 param0;
	st.param.b64 	[param0], %rd70;
	.param .b64 param1;
	st.param.b64 	[param1], 0;
	.param .b32 retval0;
	call.uni (retval0), 
	vprintf, 
	(
	param0, 
	param1
	);
	ld.param.b32 	%r108, [retval0];
	} // callseq 38
	cvt.u64.u32 	%rd71, %r3;
	cvt.u64.u32 	%rd72, %r131;
	add.s64 	%rd73, %rd72, %rd71;
	shl.b64 	%rd74, %rd73, 2;
	add.s64 	%rd75, %rd2, %rd74;
	ld.global.f32 	%f68, [%rd75+4];
	mul.wide.s32 	%rd76, %r17, 4;
	add.s64 	%rd77, %rd63, %rd76;
	ld.global.f32 	%f69, [%rd77];
	fma.rn.f32 	%f81, %f68, %f69, %f66;
	cvt.f64.f32 	%fd27, %f68;
	st.local.f64 	[%rd9], %fd27;
	{ // callseq 39, 0
	.param .b64 param0;
	st.param.b64 	[param0], %rd65;
	.param .b64 param1;
	st.param.b64 	[param1], %rd39;
	.param .b32 retval0;
	call.uni (retval0), 
	vprintf, 
	(
	param0, 
	param1
	);
	ld.param.b32 	%r110, [retval0];
	} // callseq 39
	ld.global.f32 	%f70, [%rd77];
	cvt.f64.f32 	%fd28, %f70;
	st.local.f64 	[%rd9], %fd28;
	{ // callseq 40, 0
	.param .b64 param0;
	st.param.b64 	[param0], %rd68;
	.param .b64 param1;
	st.param.b64 	[param1], %rd39;
	.param .b32 retval0;
	call.uni (retval0), 
	vprintf, 
	(
	param0, 
	param1
	);
	ld.param.b32 	%r112, [retval0];
	} // callseq 40
	{ // callseq 41, 0
	.param .b64 param0;
	st.param.b64 	[param0], %rd70;
	.param .b64 param1;
	st.param.b64 	[param1], 0;
	.param .b32 retval0;
	call.uni (retval0), 
	vprintf, 
	(
	param0, 
	param1
	);
	ld.param.b32 	%r114, [retval0];
	} // callseq 41
	add.s32 	%r131, %r131, 2;
$L__BB0_10:
	and.b32  	%r116, %r17, 1;
	setp.eq.b32 	%p8, %r116, 1;
	not.pred 	%p9, %p8;
	@%p9 bra 	$L__BB0_12;
	add.s32 	%r117, %r131, %r3;
	mul.wide.u32 	%rd78, %r117, 4;
	add.s64 	%rd79, %rd2, %rd78;
	ld.global.f32 	%f71, [%rd79];
	mad.lo.s32 	%r118, %r131, %r17, %r2;
	mul.wide.s32 	%rd80, %r118, 4;
	add.s64 	%rd81, %rd1, %rd80;
	ld.global.f32 	%f72, [%rd81];
	fma.rn.f32 	%f81, %f71, %f72, %f81;
	cvt.f64.f32 	%fd29, %f71;
	st.local.f64 	[%rd9], %fd29;
	mov.u64 	%rd82, $str;
	cvta.global.u64 	%rd83, %rd82;
	{ // callseq 42, 0
	.param .b64 param0;
	st.param.b64 	[param0], %rd83;
	.param .b64 param1;
	st.param.b64 	[param1], %rd39;
	.param .b32 retval0;
	call.uni (retval0), 
	vprintf, 
	(
	param0, 
	param1
	);
	ld.param.b32 	%r119, [retval0];
	} // callseq 42
	ld.global.f32 	%f73, [%rd81];
	cvt.f64.f32 	%fd30, %f73;
	st.local.f64 	[%rd9], %fd30;
	mov.u64 	%rd85, $str$1;
	cvta.global.u64 	%rd86, %rd85;
	{ // callseq 43, 0
	.param .b64 param0;
	st.param.b64 	[param0], %rd86;
	.param .b64 param1;
	st.param.b64 	[param1], %rd39;
	.param .b32 retval0;
	call.uni (retval0), 
	vprintf, 
	(
	param0, 
	param1
	);
	ld.param.b32 	%r121, [retval0];
	} // callseq 43
	mov.u64 	%rd87, $str$2;
	cvta.global.u64 	%rd88, %rd87;
	{ // callseq 44, 0
	.param .b64 param0;
	st.param.b64 	[param0], %rd88;
	.param .b64 param1;
	st.param.b64 	[param1], 0;
	.param .b32 retval0;
	call.uni (retval0), 
	vprintf, 
	(
	param0, 
	param1
	);
	ld.param.b32 	%r123, [retval0];
	} // callseq 44
$L__BB0_12:
	ld.param.u64 	%rd95, [_Z10matmul_gpuPfS_S_i_param_2];
	add.s32 	%r125, %r3, %r2;
	cvta.to.global.u64 	%rd89, %rd95;
	mul.wide.s32 	%rd90, %r125, 4;
	add.s64 	%rd91, %rd89, %rd90;
	st.global.f32 	[%rd91], %f81;
	cvt.f64.f32 	%fd31, %f81;
	st.local.v2.u32 	[%rd9], {%r1, %r2};
	st.local.f64 	[%rd9+8], %fd31;
	mov.u64 	%rd92, $str$3;
	cvta.global.u64 	%rd93, %rd92;
	{ // callseq 45, 0
	.param .b64 param0;
	st.param.b64 	[param0], %rd93;
	.param .b64 param1;
	st.param.b64 	[param1], %rd39;
	.param .b32 retval0;
	call.uni (retval0), 
	vprintf, 
	(
	param0, 
	param1
	);
	ld.param.b32 	%r126, [retval0];
	} // callseq 45
$L__BB0_13:
	ret;

}


// ===== COMPILED SASS (sm_100) =====

	.target	sm_100

	.elftype	@"ET_EXEC"


//--------------------- .note.nv.tkinfo           --------------------------
	.section	.note.nv.tkinfo,"",@"SHT_NOTE"
	.sectionflags	@"SHF_NOTE_NV_TKINFO"
	.tkinfo
        /*0018*/ 	.word	0x00000002
        /*0030*/ 	.string	""
        /*0030*/ 	.string	"ptxas"
        /*0030*/ 	.string	"Cuda compilation tools, release 13.0, V13.0.88"
        /*0030*/ 	.string	"Build cuda_13.0.r13.0/compiler.36424714_0"
        /*0030*/ 	.string	"-arch sm_100 -m 64 "



//--------------------- .note.nv.cuinfo           --------------------------
	.section	.note.nv.cuinfo,"",@"SHT_NOTE"
	.sectionflags	@"SHF_NOTE_NV_CUINFO"
        /*0018*/ 	.short	0x0002
        /*001a*/ 	.short	0x0064
        /*001c*/ 	.short	0x0082
	.zero		2


//--------------------- .nv.info                  --------------------------
	.section	.nv.info,"",@"SHT_CUDA_INFO"
	.align	4


	//----- nvinfo : EIATTR_REGCOUNT
	.align		4
        /*0000*/ 	.byte	0x04, 0x2f
        /*0002*/ 	.short	(.L_5 - .L_4)
	.align		4
.L_4:
        /*0004*/ 	.word	index@(_Z10matmul_gpuPfS_S_i)
        /*0008*/ 	.word	0x00000032


	//----- nvinfo : EIATTR_FRAME_SIZE
	.align		4
.L_5:
        /*000c*/ 	.byte	0x04, 0x11
        /*000e*/ 	.short	(.L_7 - .L_6)
	.align		4
.L_6:
        /*0010*/ 	.word	index@(_Z10matmul_gpuPfS_S_i)
        /*0014*/ 	.word	0x00000010


	//----- nvinfo : EIATTR_MIN_STACK_SIZE
	.align		4
.L_7:
        /*0018*/ 	.byte	0x04, 0x12
        /*001a*/ 	.short	(.L_9 - .L_8)
	.align		4
.L_8:
        /*001c*/ 	.word	index@(_Z10matmul_gpuPfS_S_i)
        /*0020*/ 	.word	0x00000010
.L_9:


//--------------------- .nv.compat                --------------------------
	.section	.nv.compat,"",@"SHT_CUDA_COMPAT_INFO"
	.align	4
        /*0000*/ 	.byte	0x02, 0x09, 0x00, 0x00, 0x02, 0x02, 0x01, 0x00, 0x02, 0x05, 0x05, 0x00, 0x03, 0x07, 0x01, 0x01
        /*0010*/ 	.byte	0x02, 0x03, 0x00, 0x00, 0x02, 0x06, 0x01, 0x00, 0x04, 0x0b, 0x08, 0x00, 0x09, 0x00, 0x00, 0x00
        /*0020*/ 	.byte	0x00, 0x00, 0x00, 0x00


//--------------------- .nv.info._Z10matmul_gpuPfS_S_i --------------------------
	.section	.nv.info._Z10matmul_gpuPfS_S_i,"",@"SHT_CUDA_INFO"
	.sectionflags	@""
	.align	4


	//----- nvinfo : EIATTR_CUDA_API_VERSION
	.align		4
        /*0000*/ 	.byte	0x04, 0x37
        /*0002*/ 	.short	(.L_11 - .L_10)
.L_10:
        /*0004*/ 	.word	0x00000082


	//----- nvinfo : EIATTR_KPARAM_INFO
	.align		4
.L_11:
        /*0008*/ 	.byte	0x04, 0x17
        /*000a*/ 	.short	(.L_13 - .L_12)
.L_12:
        /*000c*/ 	.word	0x00000000
        /*0010*/ 	.short	0x0003
        /*0012*/ 	.short	0x0018
        /*0014*/ 	.byte	0x00, 0xf0, 0x11, 0x00


	//----- nvinfo : EIATTR_KPARAM_INFO
	.align		4
.L_13:
        /*0018*/ 	.byte	0x04, 0x17
        /*001a*/ 	.short	(.L_15 - .L_14)
.L_14:
        /*001c*/ 	.word	0x00000000
        /*0020*/ 	.short	0x0002
        /*0022*/ 	.short	0x0010
        /*0024*/ 	.byte	0x00, 0xf5, 0x21, 0x00


	//----- nvinfo : EIATTR_KPARAM_INFO
	.align		4
.L_15:
        /*0028*/ 	.byte	0x04, 0x17
        /*002a*/ 	.short	(.L_17 - .L_16)
.L_16:
        /*002c*/ 	.word	0x00000000
        /*0030*/ 	.short	0x0001
        /*0032*/ 	.short	0x0008
        /*0034*/ 	.byte	0x00, 0xf5, 0x21, 0x00


	//----- nvinfo : EIATTR_KPARAM_INFO
	.align		4
.L_17:
        /*0038*/ 	.byte	0x04, 0x17
        /*003a*/ 	.short	(.L_19 - .L_18)
.L_18:
        /*003c*/ 	.word	0x00000000
        /*0040*/ 	.short	0x0000
        /*0042*/ 	.short	0x0000
        /*0044*/ 	.byte	0x00, 0xf5, 0x21, 0x00


	//----- nvinfo : EIATTR_SPARSE_MMA_MASK
	.align		4
.L_19:
        /*0048*/ 	.byte	0x03, 0x50
        /*004a*/ 	.short	0x0000


	//----- nvinfo : EIATTR_MAXREG_COUNT
	.align		4
        /*004c*/ 	.byte	0x03, 0x1b
        /*004e*/ 	.short	0x00ff


	//----- nvinfo : EIATTR_EXTERNS
	.align		4
        /*0050*/ 	.byte	0x04, 0x0f
        /*0052*/ 	.short	(.L_21 - .L_20)


	//   ....[0]....
	.align		4
.L_20:
        /*0054*/ 	.word	index@(vprintf)


	//----- nvinfo : EIATTR_MERCURY_ISA_VERSION
	.align		4
.L_21:
        /*0058*/ 	.byte	0x03, 0x5f
        /*005a*/ 	.short	0x0101


	//----- nvinfo : EIATTR_VRC_CTA_INIT_COUNT
	.align		4
        /*005c*/ 	.byte	0x02, 0x4a
	.zero		1
	.zero		1


	//----- nvinfo : EIATTR_SYSCALL_OFFSETS
	.align		4
        /*0060*/ 	.byte	0x04, 0x46
        /*0062*/ 	.short	(.L_23 - .L_22)


	//   ....[0]....
.L_22:
        /*0064*/ 	.word	0x00000400


	//   ....[1]....
        /*0068*/ 	.word	0x000004c0


	//   ....[2]....
        /*006c*/ 	.word	0x00000530


	//   ....[3]....
        /*0070*/ 	.word	0x00000610


	//   ....[4]....
        /*0074*/ 	.word	0x000006c0


	//   ....[5]....
        /*0078*/ 	.word	0x00000730


	//   ....[6]....
        /*007c*/ 	.word	0x00000810


	//   ....[7]....
        /*0080*/ 	.word	0x000008c0


	//   ....[8]....
        /*0084*/ 	.word	0x00000930


	//   ....[9]....
        /*0088*/ 	.word	0x00000a00


	//   ....[10]....
        /*008c*/ 	.word	0x00000ab0


	//   ....[11]....
        /*0090*/ 	.word	0x00000b20


	//   ....[12]....
        /*0094*/ 	.word	0x00000c00


	//   ....[13]....
        /*0098*/ 	.word	0x00000cb0


	//   ....[14]....
        /*009c*/ 	.word	0x00000d20


	//   ....[15]....
        /*00a0*/ 	.word	0x00000df0


	//   ....[16]....
        /*00a4*/ 	.word	0x00000ea0


	//   ....[17]....
        /*00a8*/ 	.word	0x00000f10


	//   ....[18]....
        /*00ac*/ 	.word	0x00000fe0


	//   ....[19]....
        /*00b0*/ 	.word	0x00001090


	//   ....[20]....
        /*00b4*/ 	.word	0x00001100


	//   ....[21]....
        /*00b8*/ 	.word	0x000011d0


	//   ....[22]....
        /*00bc*/ 	.word	0x00001280


	//   ....[23]....
        /*00c0*/ 	.word	0x000012f0


	//   ....[24]....
        /*00c4*/ 	.word	0x000014f0


	//   ....[25]....
        /*00c8*/ 	.word	0x000015a0


	//   ....[26]....
        /*00cc*/ 	.word	0x00001610


	//   ....[27]....
        /*00d0*/ 	.word	0x00001750


	//   ....[28]....
        /*00d4*/ 	.word	0x00001800


	//   ....[29]....
        /*00d8*/ 	.word	0x00001870


	//   ....[30]....
        /*00dc*/ 	.word	0x00001960


	//   ....[31]....
        /*00e0*/ 	.word	0x00001a10


	//   ....[32]....
        /*00e4*/ 	.word	0x00001a80


	//   ....[33]....
        /*00e8*/ 	.word	0x00001b70


	//   ....[34]....
        /*00ec*/ 	.word	0x00001c20


	//   ....[35]....
        /*00f0*/ 	.word	0x00001c90


	//   ....[36]....
        /*00f4*/ 	.word	0x00001e50


	//   ....[37]....
        /*00f8*/ 	.word	0x00001f00


	//   ....[38]....
        /*00fc*/ 	.word	0x00001f70


	//   ....[39]....
        /*0100*/ 	.word	0x000020b0


	//   ....[40]....
        /*0104*/ 	.word	0x00002160


	//   ....[41]....
        /*0108*/ 	.word	0x000021d0


	//   ....[42]....
        /*010c*/ 	.word	0x00002370


	//   ....[43]....
        /*0110*/ 	.word	0x00002420


	//   ....[44]....
        /*0114*/ 	.word	0x00002490


	//   ....[45]....
        /*0118*/ 	.word	0x000025a0


	//----- nvinfo : EIATTR_EXIT_INSTR_OFFSETS
	.align		4
.L_23:
        /*011c*/ 	.byte	0x04, 0x1c
        /*011e*/ 	.short	(.L_25 - .L_24)


	//   ....[0]....
.L_24:
        /*0120*/ 	.word	0x00000120


	//   ....[1]....
        /*0124*/ 	.word	0x000025b0


	//----- nvinfo : EIATTR_CRS_STACK_SIZE
	.align		4
.L_25:
        /*0128*/ 	.byte	0x04, 0x1e
        /*012a*/ 	.short	(.L_27 - .L_26)
.L_26:
        /*012c*/ 	.word	0x00000000


	//----- nvinfo : EIATTR_CBANK_PARAM_SIZE
	.align		4
.L_27:
        /*0130*/ 	.byte	0x03, 0x19
        /*0132*/ 	.short	0x001c


	//----- nvinfo : EIATTR_PARAM_CBANK
	.align		4
        /*0134*/ 	.byte	0x04, 0x0a
        /*0136*/ 	.short	(.L_29 - .L_28)
	.align		4
.L_28:
        /*0138*/ 	.word	index@(.nv.constant0._Z10matmul_gpuPfS_S_i)
        /*013c*/ 	.short	0x0380
        /*013e*/ 	.short	0x001c


	//----- nvinfo : EIATTR_SW_WAR
	.align		4
.L_29:
        /*0140*/ 	.byte	0x04, 0x36
        /*0142*/ 	.short	(.L_31 - .L_30)
.L_30:
        /*0144*/ 	.word	0x00000008
.L_31:


//--------------------- .nv.callgraph             --------------------------
	.section	.nv.callgraph,"",@"SHT_CUDA_CALLGRAPH"
	.align	4
	.sectionentsize	8
	.align		4
        /*0000*/ 	.word	0x00000000
	.align		4
        /*0004*/ 	.word	0xffffffff
	.align		4
        /*0008*/ 	.word	index@(_Z10matmul_gpuPfS_S_i)
	.align		4
        /*000c*/ 	.word	index@(vprintf)
	.align		4
        /*0010*/ 	.word	0x00000000
	.align		4
        /*0014*/ 	.word	0xfffffffe
	.align		4
        /*0018*/ 	.word	0x00000000
	.align		4
        /*001c*/ 	.word	0xfffffffd
	.align		4
        /*0020*/ 	.word	0x00000000
	.align		4
        /*0024*/ 	.word	0xfffffffc


//--------------------- .nv.constant4             --------------------------
	.section	.nv.constant4,"a",@progbits
	.align	8
	.align		8
.nv.constant4:
        /*0000*/ 	.dword	vprintf
	.align		8
        /*0008*/ 	.dword	$str
	.align		8
        /*0010*/ 	.dword	$str$1
	.align		8
        /*0018*/ 	.dword	$str$2
	.align		8
        /*0020*/ 	.dword	$str$3


//--------------------- .text._Z10matmul_gpuPfS_S_i --------------------------
	.section	.text._Z10matmul_gpuPfS_S_i,"ax",@progbits
	.align	128
        .global         _Z10matmul_gpuPfS_S_i
        .type           _Z10matmul_gpuPfS_S_i,@function
        .size           _Z10matmul_gpuPfS_S_i,(.L_x_53 - _Z10matmul_gpuPfS_S_i)
        .other          _Z10matmul_gpuPfS_S_i,@"STO_CUDA_ENTRY STV_DEFAULT"
_Z10matmul_gpuPfS_S_i:
.text._Z10matmul_gpuPfS_S_i:
[----:B------:R-:W0:Y:S01]  /*0000*/  LDC R1, c[0x0][0x37c] ;  /* 0x0000df00ff017b82 */ /* 0x000e220000000800 */
[----:B------:R-:W1:Y:S01]  /*0010*/  S2R R3, SR_TID.Y ;  /* 0x0000000000037919 */ /* 0x000e620000002200 */
[----:B------:R-:W2:Y:S06]  /*0020*/  LDCU UR5, c[0x0][0x2fc] ;  /* 0x00005f80ff0577ac */ /* 0x000eac0008000800 */
[----:B------:R-:W1:Y:S01]  /*0030*/  LDC R32, c[0x0][0x364] ;  /* 0x0000d900ff207b82 */ /* 0x000e620000000800 */
[----:B0-----:R-:W-:Y:S01]  /*0040*/  VIADD R1, R1, 0xfffffff0 ;  /* 0xfffffff001017836 */ /* 0x001fe20000000000 */
[----:B------:R-:W0:Y:S01]  /*0050*/  S2R R0, SR_TID.X ;  /* 0x0000000000007919 */ /* 0x000e220000002100 */
[----:B------:R-:W3:Y:S01]  /*0060*/  LDCU UR8, c[0x0][0x398] ;  /* 0x00007300ff0877ac */ /* 0x000ee20008000800 */
[----:B------:R-:W4:Y:S04]  /*0070*/  LDCU UR4, c[0x0][0x2f8] ;  /* 0x00005f00ff0477ac */ /* 0x000f280008000800 */
[----:B------:R-:W1:Y:S08]  /*0080*/  S2UR UR6, SR_CTAID.Y ;  /* 0x00000000000679c3 */ /* 0x000e700000002600 */
[----:B------:R-:W0:Y:S01]  /*0090*/  S2UR UR7, SR_CTAID.X ;  /* 0x00000000000779c3 */ /* 0x000e220000002500 */
[----:B---3--:R-:W-:-:S07]  /*00a0*/  IMAD.U32 R5, RZ, RZ, UR8 ;  /* 0x00000008ff057e24 */ /* 0x008fce000f8e00ff */
[----:B------:R-:W0:Y:S01]  /*00b0*/  LDC R33, c[0x0][0x360] ;  /* 0x0000d800ff217b82 */ /* 0x000e220000000800 */
[----:B----4-:R-:W-:-:S04]  /*00c0*/  IADD3 R37, P1, PT, R1, UR4, RZ ;  /* 0x0000000401257c10 */ /* 0x010fc8000ff3e0ff */
[----:B--2---:R-:W-:Y:S01]  /*00d0*/  IADD3.X R35, PT, PT, RZ, UR5, RZ, P1, !PT ;  /* 0x00000005ff237c10 */ /* 0x004fe20008ffe4ff */
[----:B-1----:R-:W-:Y:S02]  /*00e0*/  IMAD R32, R32, UR6, R3 ;  /* 0x0000000620207c24 */ /* 0x002fe4000f8e0203 */
[----:B0-----:R-:W-:-:S05]  /*00f0*/  IMAD R33, R33, UR7, R0 ;  /* 0x0000000721217c24 */ /* 0x001fca000f8e0200 */
[----:B------:R-:W-:-:S04]  /*0100*/  VIMNMX R0, PT, PT, R32, R33, !PT ;  /* 0x0000002120007248 */ /* 0x000fc80007fe0100 */
[----:B------:R-:W-:-:S13]  /*0110*/  ISETP.GE.AND P0, PT, R0, R5, PT ;  /* 0x000000050000720c */ /* 0x000fda0003f06270 */
[----:B------:R-:W-:Y:S05]  /*0120*/  @P0 EXIT ;  /* 0x000000000000094d */ /* 0x000fea0003800000 */
[C---:B------:R-:W-:Y:S01]  /*0130*/  ISETP.GE.U32.AND P0, PT, R5.reuse, 0x8, PT ;  /* 0x000000080500780c */ /* 0x040fe20003f06070 */
[----:B------:R-:W0:Y:S01]  /*0140*/  LDCU.64 UR36, c[0x0][0x358] ;  /* 0x00006b00ff2477ac */ /* 0x000e220008000a00 */
[----:B------:R-:W-:Y:S01]  /*0150*/  IMAD R41, R32, R5, RZ ;  /* 0x0000000520297224 */ /* 0x000fe200078e02ff */
[----:B------:R-:W-:Y:S01]  /*0160*/  LOP3.LUT R40, R5, 0x7, RZ, 0xc0, !PT ;  /* 0x0000000705287812 */ /* 0x000fe200078ec0ff */
[----:B------:R-:W-:Y:S02]  /*0170*/  IMAD.MOV.U32 R38, RZ, RZ, RZ ;  /* 0x000000ffff267224 */ /* 0x000fe400078e00ff */
[----:B------:R-:W-:-:S07]  /*0180*/  IMAD.MOV.U32 R36, RZ, RZ, RZ ;  /* 0x000000ffff247224 */ /* 0x000fce00078e00ff */
[----:B------:R-:W-:Y:S05]  /*0190*/  @!P0 BRA `(.L_x_0) ;  /* 0x0000001000748947 */ /* 0x000fea0003800000 */
[----:B------:R-:W1:Y:S01]  /*01a0*/  LDC.64 R2, c[0x0][0x380] ;  /* 0x0000e000ff027b82 */ /* 0x000e620000000a00 */
[----:B------:R-:W-:Y:S01]  /*01b0*/  LOP3.LUT R34, R5, 0x7ffffff8, RZ, 0xc0, !PT ;  /* 0x7ffffff805227812 */ /* 0x000fe200078ec0ff */
[----:B------:R-:W-:Y:S01]  /*01c0*/  BSSY.RECONVERGENT B6, `(.L_x_0) ;  /* 0x000011a000067945 */ /* 0x000fe20003800200 */
[----:B------:R-:W-:Y:S01]  /*01d0*/  IMAD.MOV.U32 R38, RZ, RZ, RZ ;  /* 0x000000ffff267224 */ /* 0x000fe200078e00ff */
[----:B------:R-:W2:Y:S01]  /*01e0*/  LDCU UR38, c[0x0][0x398] ;  /* 0x00007300ff2677ac */ /* 0x000ea20008000800 */
[----:B------:R-:W-:Y:S01]  /*01f0*/  IMAD.MOV.U32 R39, RZ, RZ, R33 ;  /* 0x000000ffff277224 */ /* 0x000fe200078e0021 */
[----:B------:R-:W-:Y:S02]  /*0200*/  IADD3 R34, PT, PT, -R34, RZ, RZ ;  /* 0x000000ff22227210 */ /* 0x000fe40007ffe1ff */
[----:B------:R-:W3:Y:S01]  /*0210*/  LDC.64 R28, c[0x0][0x388] ;  /* 0x0000e200ff1c7b82 */ /* 0x000ee20000000a00 */
[----:B-1----:R-:W-:-:S03]  /*0220*/  IMAD.WIDE.U32 R2, R41, 0x4, R2 ;  /* 0x0000000429027825 */ /* 0x002fc600078e0002 */
[----:B------:R-:W-:Y:S01]  /*0230*/  IADD3 R16, P0, PT, R2, 0x10, RZ ;  /* 0x0000001002107810 */ /* 0x000fe20007f1e0ff */
[----:B---3--:R-:W-:-:S03]  /*0240*/  IMAD.WIDE R44, R5, 0x4, R28 ;  /* 0x00000004052c7825 */ /* 0x008fc600078e021c */
[----:B------:R-:W-:Y:S01]  /*0250*/  IADD3.X R17, PT, PT, RZ, R3, RZ, P0, !PT ;  /* 0x00000003ff117210 */ /* 0x000fe200007fe4ff */
[----:B------:R-:W-:-:S04]  /*0260*/  IMAD.WIDE R30, R5, 0x8, R28 ;  /* 0x00000008051e7825 */ /* 0x000fc800078e021c */
[----:B--2---:R-:W-:-:S07]  /*0270*/  IMAD.WIDE R28, R5, 0x10, R28 ;  /* 0x00000010051c7825 */ /* 0x004fce00078e021c */
.L_x_25:
[----:B0-----:R-:W2:Y:S01]  /*0280*/  LDG.E R7, desc[UR36][R16.64+-0x10] ;  /* 0xfffff02410077981 */ /* 0x001ea2000c1e1900 */
[----:B------:R-:W0:Y:S01]  /*0290*/  LDC.64 R46, c[0x0][0x388] ;  /* 0x0000e200ff2e7b82 */ /* 0x000e220000000a00 */
[----:B------:R-:W1:Y:S07]  /*02a0*/  LDCU.64 UR4, c[0x4][0x8] ;  /* 0x01000100ff0477ac */ /* 0x000e6e0008000a00 */
[----:B------:R-:W3:Y:S01]  /*02b0*/  LDC R27, c[0x0][0x398] ;  /* 0x0000e600ff1b7b82 */ /* 0x000ee20000000800 */
[----:B0-----:R-:W-:-:S05]  /*02c0*/  IMAD.WIDE R46, R39, 0x4, R46 ;  /* 0x00000004272e7825 */ /* 0x001fca00078e022e */
[----:B------:R-:W4:Y:S01]  /*02d0*/  LDG.E R0, desc[UR36][R46.64] ;  /* 0x000000242e007981 */ /* 0x000f22000c1e1900 */
[----:B------:R-:W-:-:S06]  /*02e0*/  MOV R2, 0x0 ;  /* 0x0000000000027802 */ /* 0x000fcc0000000f00 */
[----:B------:R-:W0:Y:S01]  /*02f0*/  LDC.64 R2, c[0x4][R2] ;  /* 0x0100000002027b82 */ /* 0x000e220000000a00 */
[----:B------:R-:W-:Y:S01]  /*0300*/  VIADD R34, R34, 0x8 ;  /* 0x0000000822227836 */ /* 0x000fe20000000000 */
[C---:B---3--:R-:W-:Y:S01]  /*0310*/  LOP3.LUT R36, R27.reuse, 0x7ffffff8, RZ, 0xc0, !PT ;  /* 0x7ffffff81b247812 */ /* 0x048fe200078ec0ff */
[----:B------:R-:W-:-:S03]  /*0320*/  IMAD.WIDE R18, R27, 0xc, R46 ;  /* 0x0000000c1b127825 */ /* 0x000fc600078e022e */
[----:B------:R-:W-:Y:S01]  /*0330*/  ISETP.NE.AND P0, PT, R34, RZ, PT ;  /* 0x000000ff2200720c */ /* 0x000fe20003f05270 */
[C-C-:B------:R-:W-:Y:S01]  /*0340*/  IMAD.WIDE R22, R27.reuse, 0x14, R46.reuse ;  /* 0x000000141b167825 */ /* 0x140fe200078e022e */
[----:B-1----:R-:W-:Y:S02]  /*0350*/  MOV R5, UR5 ;  /* 0x0000000500057c02 */ /* 0x002fe40008000f00 */
[----:B------:R-:W-:Y:S01]  /*0360*/  P2R R42, PR, RZ, 0x1 ;  /* 0x00000001ff2a7803 */ /* 0x000fe20000000000 */
[----:B------:R-:W-:-:S04]  /*0370*/  IMAD.WIDE R24, R27, 0x18, R46 ;  /* 0x000000181b187825 */ /* 0x000fc800078e022e */
[----:B------:R-:W-:Y:S02]  /*0380*/  IMAD.U32 R4, RZ, RZ, UR4 ;  /* 0x00000004ff047e24 */ /* 0x000fe4000f8e00ff */
[----:B------:R-:W-:Y:S02]  /*0390*/  IMAD.MOV.U32 R6, RZ, RZ, R37 ;  /* 0x000000ffff067224 */ /* 0x000fe400078e0025 */
[----:B------:R-:W-:Y:S01]  /*03a0*/  IMAD.WIDE R26, R27, 0x1c, R46 ;  /* 0x0000001c1b1a7825 */ /* 0x000fe200078e022e */
[----:B--2---:R-:W1:Y:S02]  /*03b0*/  F2F.F64.F32 R8, R7 ;  /* 0x0000000700087310 */ /* 0x004e640000201800 */
[----:B-1----:R1:W-:Y:S01]  /*03c0*/  STL.64 [R1], R8 ;  /* 0x0000000801007387 */ /* 0x0023e20000100a00 */
[----:B----4-:R-:W-:Y:S01]  /*03d0*/  FFMA R38, R7, R0, R38 ;  /* 0x0000000007267223 */ /* 0x010fe20000000026 */
[----:B01----:R-:W-:-:S07]  /*03e0*/  IMAD.MOV.U32 R7, RZ, RZ, R35 ;  /* 0x000000ffff077224 */ /* 0x003fce00078e0023 */
[----:B------:R-:W-:-:S07]  /*03f0*/  LEPC R20, `(.L_x_1) ;  /* 0x000000001014794e */ /* 0x000fce0000000000 */
[----:B------:R-:W-:Y:S05]  /*0400*/  CALL.ABS.NOINC R2 ;  /* 0x0000000002007343 */ /* 0x000fea0003c00000 */
.L_x_1:
[----:B------:R-:W2:Y:S01]  /*0410*/  LDG.E R46, desc[UR36][R46.64] ;  /* 0x000000242e2e7981 */ /* 0x000ea2000c1e1900 */
[----:B------:R-:W-:Y:S01]  /*0420*/  MOV R2, 0x0 ;  /* 0x0000000000027802 */ /* 0x000fe20000000f00 */
[----:B------:R-:W0:Y:S01]  /*0430*/  LDCU.64 UR4, c[0x4][0x10] ;  /* 0x01000200ff0477ac */ /* 0x000e220008000a00 */
[----:B------:R-:W-:Y:S01]  /*0440*/  IMAD.MOV.U32 R6, RZ, RZ, R37 ;  /* 0x000000ffff067224 */ /* 0x000fe200078e0025 */
[----:B------:R-:W-:Y:S01]  /*0450*/  MOV R7, R35 ;  /* 0x0000002300077202 */ /* 0x000fe20000000f00 */
[----:B------:R1:W3:Y:S01]  /*0460*/  LDC.64 R8, c[0x4][R2] ;  /* 0x0100000002087b82 */ /* 0x0002e20000000a00 */
[----:B0-----:R-:W-:Y:S01]  /*0470*/  MOV R4, UR4 ;  /* 0x0000000400047c02 */ /* 0x001fe20008000f00 */
[----:B------:R-:W-:Y:S01]  /*0480*/  IMAD.U32 R5, RZ, RZ, UR5 ;  /* 0x00000005ff057e24 */ /* 0x000fe2000f8e00ff */
[----:B--2---:R-:W0:Y:S02]  /*0490*/  F2F.F64.F32 R10, R46 ;  /* 0x0000002e000a7310 */ /* 0x004e240000201800 */
[----:B0--3--:R1:W-:Y:S04]  /*04a0*/  STL.64 [R1], R10 ;  /* 0x0000000a01007387 */ /* 0x0093e80000100a00 */
[----:B------:R-:W-:-:S07]  /*04b0*/  LEPC R20, `(.L_x_2) ;  /* 0x000000001014794e */ /* 0x000fce0000000000 */
[----:B-1----:R-:W-:Y:S05]  /*04c0*/  CALL.ABS.NOINC R8 ;  /* 0x0000000008007343 */ /* 0x002fea0003c00000 */
.L_x_2:
[----:B------:R0:W1:Y:S01]  /*04d0*/  LDC.64 R8, c[0x4][R2] ;  /* 0x0100000002087b82 */ /* 0x0000620000000a00 */
[----:B------:R-:W2:Y:S01]  /*04e0*/  LDCU.64 UR4, c[0x4][0x18] ;  /* 0x01000300ff0477ac */ /* 0x000ea20008000a00 */
[----:B------:R-:W-:Y:S01]  /*04f0*/  CS2R R6, SRZ ;  /* 0x0000000000067805 */ /* 0x000fe2000001ff00 */
[----:B--2---:R-:W-:Y:S02]  /*0500*/  IMAD.U32 R4, RZ, RZ, UR4 ;  /* 0x00000004ff047e24 */ /* 0x004fe4000f8e00ff */
[----:B0-----:R-:W-:-:S07]  /*0510*/  IMAD.U32 R5, RZ, RZ, UR5 ;  /* 0x00000005ff057e24 */ /* 0x001fce000f8e00ff */
[----:B------:R-:W-:-:S07]  /*0520*/  LEPC R20, `(.L_x_3) ;  /* 0x000000001014794e */ /* 0x000fce0000000000 */
[----:B-1----:R-:W-:Y:S05]  /*0530*/  CALL.ABS.NOINC R8 ;  /* 0x0000000008007343 */ /* 0x002fea0003c00000 */
.L_x_3:
[----:B------:R-:W2:Y:S01]  /*0540*/  LDG.E R3, desc[UR36][R16.64+-0xc] ;  /* 0xfffff42410037981 */ /* 0x000ea2000c1e1900 */
[----:B------:R-:W-:Y:S01]  /*0550*/  IMAD.WIDE R46, R39, 0x4, R44 ;  /* 0x00000004272e7825 */ /* 0x000fe200078e022c */
[----:B------:R-:W0:Y:S04]  /*0560*/  LDCU.64 UR4, c[0x4][0x8] ;  /* 0x01000100ff0477ac */ /* 0x000e280008000a00 */
[----:B------:R-:W3:Y:S01]  /*0570*/  LDG.E R0, desc[UR36][R46.64] ;  /* 0x000000242e007981 */ /* 0x000ee2000c1e1900 */
[----:B------:R1:W4:Y:S01]  /*0580*/  LDC.64 R8, c[0x4][R2] ;  /* 0x0100000002087b82 */ /* 0x0003220000000a00 */
[----:B------:R-:W-:Y:S01]  /*0590*/  IMAD.MOV.U32 R6, RZ, RZ, R37 ;  /* 0x000000ffff067224 */ /* 0x000fe200078e0025 */
[----:B------:R-:W-:Y:S02]  /*05a0*/  MOV R7, R35 ;  /* 0x0000002300077202 */ /* 0x000fe40000000f00 */
[----:B0-----:R-:W-:Y:S01]  /*05b0*/  MOV R4, UR4 ;  /* 0x0000000400047c02 */ /* 0x001fe20008000f00 */
[----:B------:R-:W-:Y:S01]  /*05c0*/  IMAD.U32 R5, RZ, RZ, UR5 ;  /* 0x00000005ff057e24 */ /* 0x000fe2000f8e00ff */
[----:B--2---:R-:W0:Y:S01]  /*05d0*/  F2F.F64.F32 R10, R3 ;  /* 0x00000003000a7310 */ /* 0x004e220000201800 */
[----:B---3--:R-:W-:Y:S01]  /*05e0*/  FFMA R38, R3, R0, R38 ;  /* 0x0000000003267223 */ /* 0x008fe20000000026 */
[----:B0---4-:R1:W-:Y:S06]  /*05f0*/  STL.64 [R1], R10 ;  /* 0x0000000a01007387 */ /* 0x0113ec0000100a00 */
[----:B------:R-:W-:-:S07]  /*0600*/  LEPC R20, `(.L_x_4) ;  /* 0x000000001014794e */ /* 0x000fce0000000000 */
[----:B-1----:R-:W-:Y:S05]  /*0610*/  CALL.ABS.NOINC R8 ;  /* 0x0000000008007343 */ /* 0x002fea0003c00000 */
.L_x_4:
[----:B------:R-:W2:Y:S01]  /*0620*/  LDG.E R46, desc[UR36][R46.64] ;  /* 0x000000242e2e7981 */ /* 0x000ea2000c1e1900 */
[----:B------:R0:W1:Y:S01]  /*0630*/  LDC.64 R8, c[0x4][R2] ;  /* 0x0100000002087b82 */ /* 0x0000620000000a00 */
[----:B------:R-:W3:Y:S01]  /*0640*/  LDCU.64 UR4, c[0x4][0x10] ;  /* 0x01000200ff0477ac */ /* 0x000ee20008000a00 */
[----:B------:R-:W-:Y:S01]  /*0650*/  MOV R6, R37 ;  /* 0x0000002500067202 */ /* 0x000fe20000000f00 */
[----:B------:R-:W-:Y:S02]  /*0660*/  IMAD.MOV.U32 R7, RZ, RZ, R35 ;  /* 0x000000ffff077224 */ /* 0x000fe400078e0023 */
[----:B---3--:R-:W-:Y:S02]  /*0670*/  IMAD.U32 R4, RZ, RZ, UR4 ;  /* 0x00000004ff047e24 */ /* 0x008fe4000f8e00ff */
[----:B------:R-:W-:Y:S01]  /*0680*/  IMAD.U32 R5, RZ, RZ, UR5 ;  /* 0x00000005ff057e24 */ /* 0x000fe2000f8e00ff */
[----:B--2---:R-:W2:Y:S02]  /*0690*/  F2F.F64.F32 R10, R46 ;  /* 0x0000002e000a7310 */ /* 0x004ea40000201800 */
[----:B-12---:R0:W-:Y:S04]  /*06a0*/  STL.64 [R1], R10 ;  /* 0x0000000a01007387 */ /* 0x0061e80000100a00 */
[----:B------:R-:W-:-:S07]  /*06b0*/  LEPC R20, `(.L_x_5) ;  /* 0x000000001014794e */ /* 0x000fce0000000000 */
[----:B0-----:R-:W-:Y:S05]  /*06c0*/  CALL.ABS.NOINC R8 ;  /* 0x0000000008007343 */ /* 0x001fea0003c00000 */
.L_x_5:
[----:B------:R0:W1:Y:S01]  /*06d0*/  LDC.64 R8, c[0x4][R2] ;  /* 0x0100000002087b82 */ /* 0x0000620000000a00 */
[----:B------:R-:W2:Y:S01]  /*06e0*/  LDCU.64 UR4, c[0x4][0x18] ;  /* 0x01000300ff0477ac */ /* 0x000ea20008000a00 */
[----:B------:R-:W-:Y:S01]  /*06f0*/  CS2R R6, SRZ ;  /* 0x0000000000067805 */ /* 0x000fe2000001ff00 */
[----:B--2---:R-:W-:Y:S01]  /*0700*/  IMAD.U32 R4, RZ, RZ, UR4 ;  /* 0x00000004ff047e24 */ /* 0x004fe2000f8e00ff */
[----:B0-----:R-:W-:-:S07]  /*0710*/  MOV R5, UR5 ;  /* 0x0000000500057c02 */ /* 0x001fce0008000f00 */
[----:B------:R-:W-:-:S07]  /*0720*/  LEPC R20, `(.L_x_6) ;  /* 0x000000001014794e */ /* 0x000fce0000000000 */
[----:B-1----:R-:W-:Y:S05]  /*0730*/  CALL.ABS.NOINC R8 ;  /* 0x0000000008007343 */ /* 0x002fea0003c00000 */
.L_x_6:
[----:B------:R-:W2:Y:S01]  /*0740*/  LDG.E R3, desc[UR36][R16.64+-0x8] ;  /* 0xfffff82410037981 */ /* 0x000ea2000c1e1900 */
[----:B------:R-:W-:Y:S01]  /*0750*/  IMAD.WIDE R46, R39, 0x4, R30 ;  /* 0x00000004272e7825 */ /* 0x000fe200078e021e */
[----:B------:R-:W0:Y:S04]  /*0760*/  LDCU.64 UR4, c[0x4][0x8] ;  /* 0x01000100ff0477ac */ /* 0x000e280008000a00 */
[----:B------:R-:W3:Y:S01]  /*0770*/  LDG.E R0, desc[UR36][R46.64] ;  /* 0x000000242e007981 */ /* 0x000ee2000c1e1900 */
[----:B------:R1:W4:Y:S01]  /*0780*/  LDC.64 R8, c[0x4][R2] ;  /* 0x0100000002087b82 */ /* 0x0003220000000a00 */
[----:B------:R-:W-:Y:S01]  /*0790*/  MOV R6, R37 ;  /* 0x0000002500067202 */ /* 0x000fe20000000f00 */
[----:B------:R-:W-:Y:S02]  /*07a0*/  IMAD.MOV.U32 R7, RZ, RZ, R35 ;  /* 0x000000ffff077224 */ /* 0x000fe400078e0023 */
[----:B0-----:R-:W-:-:S02]  /*07b0*/  IMAD.U32 R4, RZ, RZ, UR4 ;  /* 0x00000004ff047e24 */ /* 0x001fc4000f8e00ff */
[----:B------:R-:W-:Y:S01]  /*07c0*/  IMAD.U32 R5, RZ, RZ, UR5 ;  /* 0x00000005ff057e24 */ /* 0x000fe2000f8e00ff */
[----:B--2---:R-:W0:Y:S01]  /*07d0*/  F2F.F64.F32 R10, R3 ;  /* 0x00000003000a7310 */ /* 0x004e220000201800 */
[----:B---3--:R-:W-:Y:S01]  /*07e0*/  FFMA R38, R3, R0, R38 ;  /* 0x0000000003267223 */ /* 0x008fe20000000026 */
[----:B0---4-:R1:W-:Y:S06]  /*07f0*/  STL.64 [R1], R10 ;  /* 0x0000000a01007387 */ /* 0x0113ec0000100a00 */
[----:B------:R-:W-:-:S07]  /*0800*/  LEPC R20, `(.L_x_7) ;  /* 0x000000001014794e */ /* 0x000fce0000000000 */
[----:B-1----:R-:W-:Y:S05]  /*0810*/  CALL.ABS.NOINC R8 ;  /* 0x0000000008007343 */ /* 0x002fea0003c00000 */
.L_x_7:
[----:B------:R-:W2:Y:S01]  /*0820*/  LDG.E R46, desc[UR36][R46.64] ;  /* 0x000000242e2e7981 */ /* 0x000ea2000c1e1900 */
[----:B------:R0:W1:Y:S01]  /*0830*/  LDC.64 R8, c[0x4][R2] ;  /* 0x0100000002087b82 */ /* 0x0000620000000a00 */
[----:B------:R-:W3:Y:S01]  /*0840*/  LDCU.64 UR4, c[0x4][0x10] ;  /* 0x01000200ff0477ac */ /* 0x000ee20008000a00 */
[----:B------:R-:W-:Y:S02]  /*0850*/  IMAD.MOV.U32 R6, RZ, RZ, R37 ;  /* 0x000000ffff067224 */ /* 0x000fe400078e0025 */
[----:B------:R-:W-:Y:S02]  /*0860*/  IMAD.MOV.U32 R7, RZ, RZ, R35 ;  /* 0x000000ffff077224 */ /* 0x000fe400078e0023 */
[----:B---3--:R-:W-:Y:S01]  /*0870*/  IMAD.U32 R4, RZ, RZ, UR4 ;  /* 0x00000004ff047e24 */ /* 0x008fe2000f8e00ff */
[----:B------:R-:W-:Y:S01]  /*0880*/  MOV R5, UR5 ;  /* 0x0000000500057c02 */ /* 0x000fe20008000f00 */
[----:B--2---:R-:W2:Y:S02]  /*0890*/  F2F.F64.F32 R10, R46 ;  /* 0x0000002e000a7310 */ /* 0x004ea40000201800 */
[----:B-12---:R0:W-:Y:S04]  /*08a0*/  STL.64 [R1], R10 ;  /* 0x0000000a01007387 */ /* 0x0061e80000100a00 */
[----:B------:R-:W-:-:S07]  /*08b0*/  LEPC R20, `(.L_x_8) ;  /* 0x000000001014794e */ /* 0x000fce0000000000 */
[----:B0-----:R-:W-:Y:S05]  /*08c0*/  CALL.ABS.NOINC R8 ;  /* 0x0000000008007343 */ /* 0x001fea0003c00000 */
.L_x_8:
[----:B------:R0:W1:Y:S01]  /*08d0*/  LDC.64 R8, c[0x4][R2] ;  /* 0x0100000002087b82 */ /* 0x0000620000000a00 */
[----:B------:R-:W2:Y:S01]  /*08e0*/  LDCU.64 UR4, c[0x4][0x18] ;  /* 0x01000300ff0477ac */ /* 0x000ea20008000a00 */
[----:B------:R-:W-:Y:S02]  /*08f0*/  CS2R R6, SRZ ;  /* 0x0000000000067805 */ /* 0x000fe4000001ff00 */
[----:B--2---:R-:W-:Y:S01]  /*0900*/  MOV R4, UR4 ;  /* 0x0000000400047c02 */ /* 0x004fe20008000f00 */
[----:B0-----:R-:W-:-:S07]  /*0910*/  IMAD.U32 R5, RZ, RZ, UR5 ;  /* 0x00000005ff057e24 */ /* 0x001fce000f8e00ff */
[----:B------:R-:W-:-:S07]  /*0920*/  LEPC R20, `(.L_x_9) ;  /* 0x000000001014794e */ /* 0x000fce0000000000 */
[----:B-1----:R-:W-:Y:S05]  /*0930*/  CALL.ABS.NOINC R8 ;  /* 0x0000000008007343 */ /* 0x002fea0003c00000 */
.L_x_9:
[----:B------:R-:W2:Y:S04]  /*0940*/  LDG.E R3, desc[UR36][R16.64+-0x4] ;  /* 0xfffffc2410037981 */ /* 0x000ea8000c1e1900 */
[----:B------:R-:W3:Y:S01]  /*0950*/  LDG.E R0, desc[UR36][R18.64] ;  /* 0x0000002412007981 */ /* 0x000ee2000c1e1900 */
[----:B------:R0:W1:Y:S01]  /*0960*/  LDC.64 R8, c[0x4][R2] ;  /* 0x0100000002087b82 */ /* 0x0000620000000a00 */
[----:B------:R-:W4:Y:S01]  /*0970*/  LDCU.64 UR4, c[0x4][0x8] ;  /* 0x01000100ff0477ac */ /* 0x000f220008000a00 */
[----:B------:R-:W-:Y:S02]  /*0980*/  IMAD.MOV.U32 R6, RZ, RZ, R37 ;  /* 0x000000ffff067224 */ /* 0x000fe400078e0025 */
[----:B------:R-:W-:Y:S02]  /*0990*/  IMAD.MOV.U32 R7, RZ, RZ, R35 ;  /* 0x000000ffff077224 */ /* 0x000fe400078e0023 */
[----:B----4-:R-:W-:Y:S01]  /*09a0*/  IMAD.U32 R4, RZ, RZ, UR4 ;  /* 0x00000004ff047e24 */ /* 0x010fe2000f8e00ff */
[----:B------:R-:W-:Y:S01]  /*09b0*/  MOV R5, UR5 ;  /* 0x0000000500057c02 */ /* 0x000fe20008000f00 */
[----:B--2---:R-:W2:Y:S01]  /*09c0*/  F2F.F64.F32 R10, R3 ;  /* 0x00000003000a7310 */ /* 0x004ea20000201800 */
[----:B---3--:R-:W-:Y:S01]  /*09d0*/  FFMA R38, R3, R0, R38 ;  /* 0x0000000003267223 */ /* 0x008fe20000000026 */
[----:B-12---:R0:W-:Y:S06]  /*09e0*/  STL.64 [R1], R10 ;  /* 0x0000000a01007387 */ /* 0x0061ec0000100a00 */
[----:B------:R-:W-:-:S07]  /*09f0*/  LEPC R20, `(.L_x_10) ;  /* 0x000000001014794e */ /* 0x000fce0000000000 */
[----:B0-----:R-:W-:Y:S05]  /*0a00*/  CALL.ABS.NOINC R8 ;  /* 0x0000000008007343 */ /* 0x001fea0003c00000 */
.L_x_10:
[----:B------:R-:W2:Y:S01]  /*0a10*/  LDG.E R18, desc[UR36][R18.64] ;  /* 0x0000002412127981 */ /* 0x000ea2000c1e1900 */
[----:B------:R0:W1:Y:S01]  /*0a20*/  LDC.64 R8, c[0x4][R2] ;  /* 0x0100000002087b82 */ /* 0x0000620000000a00 */
[----:B------:R-:W3:Y:S01]  /*0a30*/  LDCU.64 UR4, c[0x4][0x10] ;  /* 0x01000200ff0477ac */ /* 0x000ee20008000a00 */
[----:B------:R-:W-:Y:S01]  /*0a40*/  IMAD.MOV.U32 R6, RZ, RZ, R37 ;  /* 0x000000ffff067224 */ /* 0x000fe200078e0025 */
[----:B------:R-:W-:Y:S02]  /*0a50*/  MOV R7, R35 ;  /* 0x0000002300077202 */ /* 0x000fe40000000f00 */
[----:B---3--:R-:W-:Y:S01]  /*0a60*/  MOV R4, UR4 ;  /* 0x0000000400047c02 */ /* 0x008fe20008000f00 */
[----:B------:R-:W-:Y:S01]  /*0a70*/  IMAD.U32 R5, RZ, RZ, UR5 ;  /* 0x00000005ff057e24 */ /* 0x000fe2000f8e00ff */
[----:B--2---:R-:W2:Y:S02]  /*0a80*/  F2F.F64.F32 R10, R18 ;  /* 0x00000012000a7310 */ /* 0x004ea40000201800 */
[----:B-12---:R0:W-:Y:S04]  /*0a90*/  STL.64 [R1], R10 ;  /* 0x0000000a01007387 */ /* 0x0061e80000100a00 */
[----:B------:R-:W-:-:S07]  /*0aa0*/  LEPC R20, `(.L_x_11) ;  /* 0x000000001014794e */ /* 0x000fce0000000000 */
[----:B0-----:R-:W-:Y:S05]  /*0ab0*/  CALL.ABS.NOINC R8 ;  /* 0x0000000008007343 */ /* 0x001fea0003c00000 */
.L_x_11:
[----:B------:R0:W1:Y:S01]  /*0ac0*/  LDC.64 R8, c[0x4][R2] ;  /* 0x0100000002087b82 */ /* 0x0000620000000a00 */
[----:B------:R-:W2:Y:S01]  /*0ad0*/  LDCU.64 UR4, c[0x4][0x18] ;  /* 0x01000300ff0477ac */ /* 0x000ea20008000a00 */
[----:B------:R-:W-:Y:S01]  /*0ae0*/  CS2R R6, SRZ ;  /* 0x0000000000067805 */ /* 0x000fe2000001ff00 */
[----:B--2---:R-:W-:Y:S02]  /*0af0*/  IMAD.U32 R4, RZ, RZ, UR4 ;  /* 0x00000004ff047e24 */ /* 0x004fe4000f8e00ff */
[----:B0-----:R-:W-:-:S07]  /*0b00*/  IMAD.U32 R5, RZ, RZ, UR5 ;  /* 0x00000005ff057e24 */ /* 0x001fce000f8e00ff */
[----:B------:R-:W-:-:S07]  /*0b10*/  LEPC R20, `(.L_x_12) ;  /* 0x000000001014794e */ /* 0x000fce0000000000 */
[----:B-1----:R-:W-:Y:S05]  /*0b20*/  CALL.ABS.NOINC R8 ;  /* 0x0000000008007343 */ /* 0x002fea0003c00000 */
.L_x_12:
        /* <DEDUP_REMOVED lines=14> */
.L_x_13:
        /* <DEDUP_REMOVED lines=11> */
.L_x_14:
[----:B------:R0:W1:Y:S01]  /*0cc0*/  LDC.64 R8, c[0x4][R2] ;  /* 0x0100000002087b82 */ /* 0x0000620000000a00 */
[----:B------:R-:W2:Y:S01]  /*0cd0*/  LDCU.64 UR4, c[0x4][0x18] ;  /* 0x01000300ff0477ac */ /* 0x000ea20008000a00 */
[----:B------:R-:W-:Y:S01]  /*0ce0*/  CS2R R6, SRZ ;  /* 0x0000000000067805 */ /* 0x000fe2000001ff00 */
[----:B--2---:R-:W-:Y:S01]  /*0cf0*/  IMAD.U32 R4, RZ, RZ, UR4 ;  /* 0x00000004ff047e24 */ /* 0x004fe2000f8e00ff */
[----:B0-----:R-:W-:-:S07]  /*0d00*/  MOV R5, UR5 ;  /* 0x0000000500057c02 */ /* 0x001fce0008000f00 */
[----:B------:R-:W-:-:S07]  /*0d10*/  LEPC R20, `(.L_x_15) ;  /* 0x000000001014794e */ /* 0x000fce0000000000 */
[----:B-1----:R-:W-:Y:S05]  /*0d20*/  CALL.ABS.NOINC R8 ;  /* 0x0000000008007343 */ /* 0x002fea0003c00000 */
.L_x_15:
[----:B------:R-:W2:Y:S04]  /*0d30*/  LDG.E R3, desc[UR36][R16.64+0x4] ;  /* 0x0000042410037981 */ /* 0x000ea8000c1e1900 */
[----:B------:R-:W3:Y:S01]  /*0d40*/  LDG.E R0, desc[UR36][R22.64] ;  /* 0x0000002416007981 */ /* 0x000ee2000c1e1900 */
[----:B------:R0:W1:Y:S01]  /*0d50*/  LDC.64 R8, c[0x4][R2] ;  /* 0x0100000002087b82 */ /* 0x0000620000000a00 */
[----:B------:R-:W4:Y:S01]  /*0d60*/  LDCU.64 UR4, c[0x4][0x8] ;  /* 0x01000100ff0477ac */ /* 0x000f220008000a00 */
[----:B------:R-:W-:Y:S01]  /*0d70*/  MOV R6, R37 ;  /* 0x0000002500067202 */ /* 0x000fe20000000f00 */
[----:B------:R-:W-:Y:S02]  /*0d80*/  IMAD.MOV.U32 R7, RZ, RZ, R35 ;  /* 0x000000ffff077224 */ /* 0x000fe400078e0023 */
[----:B----4-:R-:W-:-:S02]  /*0d90*/  IMAD.U32 R4, RZ, RZ, UR4 ;  /* 0x00000004ff047e24 */ /* 0x010fc4000f8e00ff */
[----:B------:R-:W-:Y:S01]  /*0da0*/  IMAD.U32 R5, RZ, RZ, UR5 ;  /* 0x00000005ff057e24 */ /* 0x000fe2000f8e00ff */
[----:B--2---:R-:W2:Y:S01]  /*0db0*/  F2F.F64.F32 R10, R3 ;  /* 0x00000003000a7310 */ /* 0x004ea20000201800 */
[----:B---3--:R-:W-:Y:S01]  /*0dc0*/  FFMA R38, R3, R0, R38 ;  /* 0x0000000003267223 */ /* 0x008fe20000000026 */
[----:B-12---:R0:W-:Y:S06]  /*0dd0*/  STL.64 [R1], R10 ;  /* 0x0000000a01007387 */ /* 0x0061ec0000100a00 */
[----:B------:R-:W-:-:S07]  /*0de0*/  LEPC R20, `(.L_x_16) ;  /* 0x000000001014794e */ /* 0x000fce0000000000 */
[----:B0-----:R-:W-:Y:S05]  /*0df0*/  CALL.ABS.NOINC R8 ;  /* 0x0000000008007343 */ /* 0x001fea0003c00000 */
.L_x_16:
        /* <DEDUP_REMOVED lines=11> */
.L_x_17:
[----:B------:R0:W1:Y:S01]  /*0eb0*/  LDC.64 R8, c[0x4][R2] ;  /* 0x0100000002087b82 */ /* 0x0000620000000a00 */
[----:B------:R-:W2:Y:S01]  /*0ec0*/  LDCU.64 UR4, c[0x4][0x18] ;  /* 0x01000300ff0477ac */ /* 0x000ea20008000a00 */
[----:B------:R-:W-:Y:S02]  /*0ed0*/  CS2R R6, SRZ ;  /* 0x0000000000067805 */ /* 0x000fe4000001ff00 */
[----:B--2---:R-:W-:Y:S01]  /*0ee0*/  MOV R4, UR4 ;  /* 0x0000000400047c02 */ /* 0x004fe20008000f00 */
[----:B0-----:R-:W-:-:S07]  /*0ef0*/  IMAD.U32 R5, RZ, RZ, UR5 ;  /* 0x00000005ff057e24 */ /* 0x001fce000f8e00ff */
[----:B------:R-:W-:-:S07]  /*0f00*/  LEPC R20, `(.L_x_18) ;  /* 0x000000001014794e */ /* 0x000fce0000000000 */
[----:B-1----:R-:W-:Y:S05]  /*0f10*/  CALL.ABS.NOINC R8 ;  /* 0x0000000008007343 */ /* 0x002fea0003c00000 */
.L_x_18:
        /* <DEDUP_REMOVED lines=13> */
.L_x_19:
        /* <DEDUP_REMOVED lines=11> */
.L_x_20:
[----:B------:R0:W1:Y:S01]  /*10a0*/  LDC.64 R8, c[0x4][R2] ;  /* 0x0100000002087b82 */ /* 0x0000620000000a00 */
[----:B------:R-:W2:Y:S01]  /*10b0*/  LDCU.64 UR4, c[0x4][0x18] ;  /* 0x01000300ff0477ac */ /* 0x000ea20008000a00 */
[----:B------:R-:W-:Y:S01]  /*10c0*/  CS2R R6, SRZ ;  /* 0x0000000000067805 */ /* 0x000fe2000001ff00 */
[----:B--2---:R-:W-:Y:S02]  /*10d0*/  IMAD.U32 R4, RZ, RZ, UR4 ;  /* 0x00000004ff047e24 */ /* 0x004fe4000f8e00ff */
[----:B0-----:R-:W-:-:S07]  /*10e0*/  IMAD.U32 R5, RZ, RZ, UR5 ;  /* 0x00000005ff057e24 */ /* 0x001fce000f8e00ff */
[----:B------:R-:W-:-:S07]  /*10f0*/  LEPC R20, `(.L_x_21) ;  /* 0x000000001014794e */ /* 0x000fce0000000000 */
[----:B-1----:R-:W-:Y:S05]  /*1100*/  CALL.ABS.NOINC R8 ;  /* 0x0000000008007343 */ /* 0x002fea0003c00000 */
.L_x_21:
[----:B------:R-:W2:Y:S04]  /*1110*/  LDG.E R3, desc[UR36][R16.64+0xc] ;  /* 0x00000c2410037981 */ /* 0x000ea8000c1e1900 */
[----:B------:R-:W3:Y:S01]  /*1120*/  LDG.E R0, desc[UR36][R26.64] ;  /* 0x000000241a007981 */ /* 0x000ee2000c1e1900 */
[----:B------:R0:W1:Y:S01]  /*1130*/  LDC.64 R8, c[0x4][R2] ;  /* 0x0100000002087b82 */ /* 0x0000620000000a00 */
[----:B------:R-:W4:Y:S01]  /*1140*/  LDCU.64 UR4, c[0x4][0x8] ;  /* 0x01000100ff0477ac */ /* 0x000f220008000a00 */
[----:B------:R-:W-:Y:S01]  /*1150*/  IMAD.MOV.U32 R6, RZ, RZ, R37 ;  /* 0x000000ffff067224 */ /* 0x000fe200078e0025 */
[----:B------:R-:W-:Y:S02]  /*1160*/  MOV R7, R35 ;  /* 0x0000002300077202 */ /* 0x000fe40000000f00 */
[----:B----4-:R-:W-:Y:S01]  /*1170*/  MOV R4, UR4 ;  /* 0x0000000400047c02 */ /* 0x010fe20008000f00 */
[----:B------:R-:W-:Y:S01]  /*1180*/  IMAD.U32 R5, RZ, RZ, UR5 ;  /* 0x00000005ff057e24 */ /* 0x000fe2000f8e00ff */
[----:B--2---:R-:W2:Y:S01]  /*1190*/  F2F.F64.F32 R10, R3 ;  /* 0x00000003000a7310 */ /* 0x004ea20000201800 */
[----:B---3--:R-:W-:Y:S01]  /*11a0*/  FFMA R38, R3, R0, R38 ;  /* 0x0000000003267223 */ /* 0x008fe20000000026 */
[----:B-12---:R0:W-:Y:S06]  /*11b0*/  STL.64 [R1], R10 ;  /* 0x0000000a01007387 */ /* 0x0061ec0000100a00 */
[----:B------:R-:W-:-:S07]  /*11c0*/  LEPC R20, `(.L_x_22) ;  /* 0x000000001014794e */ /* 0x000fce0000000000 */
[----:B0-----:R-:W-:Y:S05]  /*11d0*/  CALL.ABS.NOINC R8 ;  /* 0x0000000008007343 */ /* 0x001fea0003c00000 */
.L_x_22:
        /* <DEDUP_REMOVED lines=11> */
.L_x_23:
[----:B------:R-:W0:Y:S01]  /*1290*/  LDC.64 R2, c[0x4][R2] ;  /* 0x0100000002027b82 */ /* 0x000e220000000a00 */
[----:B------:R-:W1:Y:S01]  /*12a0*/  LDCU.64 UR4, c[0x4][0x18] ;  /* 0x01000300ff0477ac */ /* 0x000e620008000a00 */
[----:B------:R-:W-:Y:S01]  /*12b0*/  CS2R R6, SRZ ;  /* 0x0000000000067805 */ /* 0x000fe2000001ff00 */
[----:B-1----:R-:W-:Y:S01]  /*12c0*/  IMAD.U32 R4, RZ, RZ, UR4 ;  /* 0x00000004ff047e24 */ /* 0x002fe2000f8e00ff */
[----:B------:R-:W-:-:S07]  /*12d0*/  MOV R5, UR5 ;  /* 0x0000000500057c02 */ /* 0x000fce0008000f00 */
[----:B------:R-:W-:-:S07]  /*12e0*/  LEPC R20, `(.L_x_24) ;  /* 0x000000001014794e */ /* 0x000fce0000000000 */
[----:B0-----:R-:W-:Y:S05]  /*12f0*/  CALL.ABS.NOINC R2 ;  /* 0x0000000002007343 */ /* 0x001fea0003c00000 */
.L_x_24:
[----:B------:R-:W-:Y:S01]  /*1300*/  ISETP.NE.AND P6, PT, R42, RZ, PT ;  /* 0x000000ff2a00720c */ /* 0x000fe20003fc5270 */
[----:B------:R-:W-:Y:S01]  /*1310*/  IMAD.U32 R5, RZ, RZ, UR38 ;  /* 0x00000026ff057e24 */ /* 0x000fe2000f8e00ff */
[----:B------:R-:W-:-:S04]  /*1320*/  IADD3 R16, P0, PT, R16, 0x20, RZ ;  /* 0x0000002010107810 */ /* 0x000fc80007f1e0ff */
[----:B------:R-:W-:Y:S01]  /*1330*/  LEA R39, R5, R39, 0x3 ;  /* 0x0000002705277211 */ /* 0x000fe200078e18ff */
[----:B------:R-:W-:-:S06]  /*1340*/  IMAD.X R17, RZ, RZ, R17, P0 ;  /* 0x000000ffff117224 */ /* 0x000fcc00000e0611 */
[----:B------:R-:W-:Y:S05]  /*1350*/  @P6 BRA `(.L_x_25) ;  /* 0xffffffec00c86947 */ /* 0x000fea000383ffff */
[----:B------:R-:W-:Y:S05]  /*1360*/  BSYNC.RECONVERGENT B6 ;  /* 0x0000000000067941 */ /* 0x000fea0003800200 */
.L_x_0:
[----:B------:R-:W-:-:S13]  /*1370*/  ISETP.NE.AND P0, PT, R40, RZ, PT ;  /* 0x000000ff2800720c */ /* 0x000fda0003f05270 */
[----:B------:R-:W-:Y:S05]  /*1380*/  @!P0 BRA `(.L_x_26) ;  /* 0x0000001000488947 */ /* 0x000fea0003800000 */
[----:B------:R-:W-:Y:S02]  /*1390*/  ISETP.GE.U32.AND P0, PT, R40, 0x4, PT ;  /* 0x000000042800780c */ /* 0x000fe40003f06070 */
[----:B------:R-:W-:-:S11]  /*13a0*/  LOP3.LUT R22, R5, 0x3, RZ, 0xc0, !PT ;  /* 0x0000000305167812 */ /* 0x000fd600078ec0ff */
[----:B------:R-:W-:Y:S05]  /*13b0*/  @!P0 BRA `(.L_x_27) ;  /* 0x00000008003c8947 */ /* 0x000fea0003800000 */
[----:B------:R-:W1:Y:S01]  /*13c0*/  LDC.64 R6, c[0x0][0x380] ;  /* 0x0000e000ff067b82 */ /* 0x000e620000000a00 */
[----:B------:R-:W-:-:S07]  /*13d0*/  IMAD.IADD R3, R41, 0x1, R36 ;  /* 0x0000000129037824 */ /* 0x000fce00078e0224 */
[----:B------:R-:W2:Y:S01]  /*13e0*/  LDC.64 R16, c[0x0][0x388] ;  /* 0x0000e200ff107b82 */ /* 0x000ea20000000a00 */
[----:B------:R-:W-:Y:S01]  /*13f0*/  IMAD R5, R36, R5, R33 ;  /* 0x0000000524057224 */ /* 0x000fe200078e0221 */
[----:B------:R-:W-:Y:S01]  /*1400*/  MOV R2, 0x0 ;  /* 0x0000000000027802 */ /* 0x000fe20000000f00 */
[----:B------:R-:W3:Y:S01]  /*1410*/  LDCU.64 UR4, c[0x4][0x8] ;  /* 0x01000100ff0477ac */ /* 0x000ee20008000a00 */
[----:B-1----:R-:W-:-:S05]  /*1420*/  IMAD.WIDE.U32 R6, R3, 0x4, R6 ;  /* 0x0000000403067825 */ /* 0x002fca00078e0006 */
[----:B0-----:R0:W4:Y:S01]  /*1430*/  LDG.E R3, desc[UR36][R6.64] ;  /* 0x0000002406037981 */ /* 0x001122000c1e1900 */
[----:B--2---:R-:W-:-:S05]  /*1440*/  IMAD.WIDE R16, R5, 0x4, R16 ;  /* 0x0000000405107825 */ /* 0x004fca00078e0210 */
[----:B------:R-:W2:Y:S01]  /*1450*/  LDG.E R0, desc[UR36][R16.64] ;  /* 0x0000002410007981 */ /* 0x000ea2000c1e1900 */
[----:B------:R1:W1:Y:S01]  /*1460*/  LDC.64 R10, c[0x4][R2] ;  /* 0x01000000020a7b82 */ /* 0x0002620000000a00 */
[----:B---3--:R-:W-:Y:S01]  /*1470*/  IMAD.U32 R4, RZ, RZ, UR4 ;  /* 0x00000004ff047e24 */ /* 0x008fe2000f8e00ff */
[----:B------:R-:W-:Y:S01]  /*1480*/  MOV R5, UR5 ;  /* 0x0000000500057c02 */ /* 0x000fe20008000f00 */
[----:B0-----:R-:W-:Y:S02]  /*1490*/  IMAD.MOV.U32 R6, RZ, RZ, R37 ;  /* 0x000000ffff067224 */ /* 0x001fe400078e0025 */
[----:B------:R-:W-:Y:S01]  /*14a0*/  IMAD.MOV.U32 R7, RZ, RZ, R35 ;  /* 0x000000ffff077224 */ /* 0x000fe200078e0023 */
[----:B----4-:R-:W0:Y:S01]  /*14b0*/  F2F.F64.F32 R8, R3 ;  /* 0x0000000300087310 */ /* 0x010e220000201800 */
[----:B--2---:R-:W-:Y:S01]  /*14c0*/  FFMA R38, R3, R0, R38 ;  /* 0x0000000003267223 */ /* 0x004fe20000000026 */
[----:B01----:R0:W-:Y:S06]  /*14d0*/  STL.64 [R1], R8 ;  /* 0x0000000801007387 */ /* 0x0031ec0000100a00 */
[----:B------:R-:W-:-:S07]  /*14e0*/  LEPC R20, `(.L_x_28) ;  /* 0x000000001014794e */ /* 0x000fce0000000000 */
[----:B0-----:R-:W-:Y:S05]  /*14f0*/  CALL.ABS.NOINC R10 ;  /* 0x000000000a007343 */ /* 0x001fea0003c00000 */
.L_x_28:
        /* <DEDUP_REMOVED lines=11> */
.L_x_29:
[----:B------:R0:W1:Y:S01]  /*15b0*/  LDC.64 R8, c[0x4][R2] ;  /* 0x0100000002087b82 */ /* 0x0000620000000a00 */
[----:B------:R-:W2:Y:S01]  /*15c0*/  LDCU.64 UR4, c[0x4][0x18] ;  /* 0x01000300ff0477ac */ /* 0x000ea20008000a00 */
[----:B------:R-:W-:Y:S01]  /*15d0*/  CS2R R6, SRZ ;  /* 0x0000000000067805 */ /* 0x000fe2000001ff00 */
[----:B--2---:R-:W-:Y:S02]  /*15e0*/  IMAD.U32 R4, RZ, RZ, UR4 ;  /* 0x00000004ff047e24 */ /* 0x004fe4000f8e00ff */
[----:B0-----:R-:W-:-:S07]  /*15f0*/  IMAD.U32 R5, RZ, RZ, UR5 ;  /* 0x00000005ff057e24 */ /* 0x001fce000f8e00ff */
[----:B------:R-:W-:-:S07]  /*1600*/  LEPC R20, `(.L_x_30) ;  /* 0x000000001014794e */ /* 0x000fce0000000000 */
[----:B-1----:R-:W-:Y:S05]  /*1610*/  CALL.ABS.NOINC R8 ;  /* 0x0000000008007343 */ /* 0x002fea0003c00000 */
.L_x_30:
[----:B------:R-:W0:Y:S01]  /*1620*/  LDCU.64 UR4, c[0x0][0x380] ;  /* 0x00007000ff0477ac */ /* 0x000e220008000a00 */
[----:B------:R-:W-:Y:S01]  /*1630*/  IADD3 R0, P0, PT, R41, R36, RZ ;  /* 0x0000002429007210 */ /* 0x000fe20007f1e0ff */
[----:B------:R-:W1:Y:S03]  /*1640*/  LDC R5, c[0x0][0x398] ;  /* 0x0000e600ff057b82 */ /* 0x000e660000000800 */
[----:B------:R-:W-:Y:S02]  /*1650*/  IADD3.X R3, PT, PT, RZ, RZ, RZ, P0, !PT ;  /* 0x000000ffff037210 */ /* 0x000fe400007fe4ff */
[----:B0-----:R-:W-:-:S04]  /*1660*/  LEA R18, P0, R0, UR4, 0x2 ;  /* 0x0000000400127c11 */ /* 0x001fc8000f8010ff */
[----:B------:R-:W-:Y:S01]  /*1670*/  LEA.HI.X R19, R0, UR5, R3, 0x2, P0 ;  /* 0x0000000500137c11 */ /* 0x000fe200080f1403 */
[----:B------:R0:W2:Y:S01]  /*1680*/  LDC.64 R10, c[0x4][R2] ;  /* 0x01000000020a7b82 */ /* 0x0000a20000000a00 */
[----:B------:R-:W3:Y:S03]  /*1690*/  LDCU.64 UR4, c[0x4][0x8] ;  /* 0x01000100ff0477ac */ /* 0x000ee60008000a00 */
[----:B------:R-:W4:Y:S01]  /*16a0*/  LDG.E R3, desc[UR36][R18.64+0x4] ;  /* 0x0000042412037981 */ /* 0x000f22000c1e1900 */
[----:B-1----:R-:W-:-:S05]  /*16b0*/  IMAD.WIDE R16, R5, 0x4, R16 ;  /* 0x0000000405107825 */ /* 0x002fca00078e0210 */
[----:B------:R-:W5:Y:S01]  /*16c0*/  LDG.E R0, desc[UR36][R16.64] ;  /* 0x0000002410007981 */ /* 0x000f62000c1e1900 */
[----:B------:R-:W-:Y:S01]  /*16d0*/  MOV R6, R37 ;  /* 0x0000002500067202 */ /* 0x000fe20000000f00 */
[----:B------:R-:W-:Y:S02]  /*16e0*/  IMAD.MOV.U32 R7, RZ, RZ, R35 ;  /* 0x000000ffff077224 */ /* 0x000fe400078e0023 */
[----:B---3--:R-:W-:Y:S02]  /*16f0*/  IMAD.U32 R4, RZ, RZ, UR4 ;  /* 0x00000004ff047e24 */ /* 0x008fe4000f8e00ff */
[----:B------:R-:W-:Y:S01]  /*1700*/  IMAD.U32 R5, RZ, RZ, UR5 ;  /* 0x00000005ff057e24 */ /* 0x000fe2000f8e00ff */
[----:B----4-:R-:W1:Y:S01]  /*1710*/  F2F.F64.F32 R8, R3 ;  /* 0x0000000300087310 */ /* 0x010e620000201800 */
[----:B-----5:R-:W-:Y:S01]  /*1720*/  FFMA R38, R3, R0, R38 ;  /* 0x0000000003267223 */ /* 0x020fe20000000026 */
[----:B-12---:R0:W-:Y:S06]  /*1730*/  STL.64 [R1], R8 ;  /* 0x0000000801007387 */ /* 0x0061ec0000100a00 */
[----:B------:R-:W-:-:S07]  /*1740*/  LEPC R20, `(.L_x_31) ;  /* 0x000000001014794e */ /* 0x000fce0000000000 */
[----:B0-----:R-:W-:Y:S05]  /*1750*/  CALL.ABS.NOINC R10 ;  /* 0x000000000a007343 */ /* 0x001fea0003c00000 */
.L_x_31:
        /* <DEDUP_REMOVED lines=11> */
.L_x_32:
[----:B------:R0:W1:Y:S01]  /*1810*/  LDC.64 R8, c[0x4][R2] ;  /* 0x0100000002087b82 */ /* 0x0000620000000a00 */
[----:B------:R-:W2:Y:S01]  /*1820*/  LDCU.64 UR4, c[0x4][0x18] ;  /* 0x01000300ff0477ac */ /* 0x000ea20008000a00 */
[----:B------:R-:W-:Y:S02]  /*1830*/  CS2R R6, SRZ ;  /* 0x0000000000067805 */ /* 0x000fe4000001ff00 */
[----:B--2---:R-:W-:Y:S01]  /*1840*/  MOV R4, UR4 ;  /* 0x0000000400047c02 */ /* 0x004fe20008000f00 */
[----:B0-----:R-:W-:-:S07]  /*1850*/  IMAD.U32 R5, RZ, RZ, UR5 ;  /* 0x00000005ff057e24 */ /* 0x001fce000f8e00ff */
[----:B------:R-:W-:-:S07]  /*1860*/  LEPC R20, `(.L_x_33) ;  /* 0x000000001014794e */ /* 0x000fce0000000000 */
[----:B-1----:R-:W-:Y:S05]  /*1870*/  CALL.ABS.NOINC R8 ;  /* 0x0000000008007343 */ /* 0x002fea0003c00000 */
.L_x_33:
[----:B------:R-:W2:Y:S01]  /*1880*/  LDG.E R3, desc[UR36][R18.64+0x8] ;  /* 0x0000082412037981 */ /* 0x000ea2000c1e1900 */
[----:B------:R-:W0:Y:S01]  /*1890*/  LDC R5, c[0x0][0x398] ;  /* 0x0000e600ff057b82 */ /* 0x000e220000000800 */
[----:B------:R-:W1:Y:S01]  /*18a0*/  LDCU.64 UR4, c[0x4][0x8] ;  /* 0x01000100ff0477ac */ /* 0x000e620008000a00 */
[----:B0-----:R-:W-:-:S05]  /*18b0*/  IMAD.WIDE R16, R5, 0x4, R16 ;  /* 0x0000000405107825 */ /* 0x001fca00078e0210 */
[----:B------:R-:W3:Y:S01]  /*18c0*/  LDG.E R0, desc[UR36][R16.64] ;  /* 0x0000002410007981 */ /* 0x000ee2000c1e1900 */
[----:B------:R0:W4:Y:S01]  /*18d0*/  LDC.64 R10, c[0x4][R2] ;  /* 0x01000000020a7b82 */ /* 0x0001220000000a00 */
[----:B-1----:R-:W-:Y:S01]  /*18e0*/  IMAD.U32 R4, RZ, RZ, UR4 ;  /* 0x00000004ff047e24 */ /* 0x002fe2000f8e00ff */
[----:B------:R-:W-:Y:S01]  /*18f0*/  MOV R5, UR5 ;  /* 0x0000000500057c02 */ /* 0x000fe20008000f00 */
[----:B------:R-:W-:Y:S02]  /*1900*/  IMAD.MOV.U32 R6, RZ, RZ, R37 ;  /* 0x000000ffff067224 */ /* 0x000fe400078e0025 */
[----:B------:R-:W-:Y:S01]  /*1910*/  IMAD.MOV.U32 R7, RZ, RZ, R35 ;  /* 0x000000ffff077224 */ /* 0x000fe200078e0023 */
[----:B--2---:R-:W1:Y:S02]  /*1920*/  F2F.F64.F32 R8, R3 ;  /* 0x0000000300087310 */ /* 0x004e640000201800 */
[----:B-1----:R0:W-:Y:S02]  /*1930*/  STL.64 [R1], R8 ;  /* 0x0000000801007387 */ /* 0x0021e40000100a00 */
[----:B0--34-:R-:W-:-:S07]  /*1940*/  FFMA R38, R3, R0, R38 ;  /* 0x0000000003267223 */ /* 0x019fce0000000026 */
[----:B------:R-:W-:-:S07]  /*1950*/  LEPC R20, `(.L_x_34) ;  /* 0x000000001014794e */ /* 0x000fce0000000000 */
[----:B------:R-:W-:Y:S05]  /*1960*/  CALL.ABS.NOINC R10 ;  /* 0x000000000a007343 */ /* 0x000fea0003c00000 */
.L_x_34:
        /* <DEDUP_REMOVED lines=11> */
.L_x_35:
[----:B------:R0:W1:Y:S01]  /*1a20*/  LDC.64 R8, c[0x4][R2] ;  /* 0x0100000002087b82 */ /* 0x0000620000000a00 */
[----:B------:R-:W2:Y:S01]  /*1a30*/  LDCU.64 UR4, c[0x4][0x18] ;  /* 0x01000300ff0477ac */ /* 0x000ea20008000a00 */
[----:B------:R-:W-:Y:S01]  /*1a40*/  CS2R R6, SRZ ;  /* 0x0000000000067805 */ /* 0x000fe2000001ff00 */
[----:B--2---:R-:W-:Y:S02]  /*1a50*/  IMAD.U32 R4, RZ, RZ, UR4 ;  /* 0x00000004ff047e24 */ /* 0x004fe4000f8e00ff */
[----:B0-----:R-:W-:-:S07]  /*1a60*/  IMAD.U32 R5, RZ, RZ, UR5 ;  /* 0x00000005ff057e24 */ /* 0x001fce000f8e00ff */
[----:B------:R-:W-:-:S07]  /*1a70*/  LEPC R20, `(.L_x_36) ;  /* 0x000000001014794e */ /* 0x000fce0000000000 */
[----:B-1----:R-:W-:Y:S05]  /*1a80*/  CALL.ABS.NOINC R8 ;  /* 0x0000000008007343 */ /* 0x002fea0003c00000 */
.L_x_36:
[----:B------:R-:W2:Y:S01]  /*1a90*/  LDG.E R19, desc[UR36][R18.64+0xc] ;  /* 0x00000c2412137981 */ /* 0x000ea2000c1e1900 */
[----:B------:R-:W0:Y:S01]  /*1aa0*/  LDC R3, c[0x0][0x398] ;  /* 0x0000e600ff037b82 */ /* 0x000e220000000800 */
[----:B------:R-:W1:Y:S01]  /*1ab0*/  LDCU.64 UR4, c[0x4][0x8] ;  /* 0x01000100ff0477ac */ /* 0x000e620008000a00 */
[----:B0-----:R-:W-:-:S05]  /*1ac0*/  IMAD.WIDE R16, R3, 0x4, R16 ;  /* 0x0000000403107825 */ /* 0x001fca00078e0210 */
[----:B------:R-:W3:Y:S01]  /*1ad0*/  LDG.E R0, desc[UR36][R16.64] ;  /* 0x0000002410007981 */ /* 0x000ee2000c1e1900 */
[----:B------:R0:W4:Y:S01]  /*1ae0*/  LDC.64 R10, c[0x4][R2] ;  /* 0x01000000020a7b82 */ /* 0x0001220000000a00 */
[----:B-1----:R-:W-:Y:S01]  /*1af0*/  MOV R4, UR4 ;  /* 0x0000000400047c02 */ /* 0x002fe20008000f00 */
[----:B------:R-:W-:Y:S01]  /*1b00*/  IMAD.U32 R5, RZ, RZ, UR5 ;  /* 0x00000005ff057e24 */ /* 0x000fe2000f8e00ff */
[----:B------:R-:W-:Y:S01]  /*1b10*/  MOV R7, R35 ;  /* 0x0000002300077202 */ /* 0x000fe20000000f00 */
[----:B------:R-:W-:Y:S01]  /*1b20*/  IMAD.MOV.U32 R6, RZ, RZ, R37 ;  /* 0x000000ffff067224 */ /* 0x000fe200078e0025 */
[----:B--2---:R-:W1:Y:S02]  /*1b30*/  F2F.F64.F32 R8, R19 ;  /* 0x0000001300087310 */ /* 0x004e640000201800 */
[----:B-1----:R0:W-:Y:S02]  /*1b40*/  STL.64 [R1], R8 ;  /* 0x0000000801007387 */ /* 0x0021e40000100a00 */
[----:B0--34-:R-:W-:-:S07]  /*1b50*/  FFMA R38, R19, R0, R38 ;  /* 0x0000000013267223 */ /* 0x019fce0000000026 */
[----:B------:R-:W-:-:S07]  /*1b60*/  LEPC R20, `(.L_x_37) ;  /* 0x000000001014794e */ /* 0x000fce0000000000 */
[----:B------:R-:W-:Y:S05]  /*1b70*/  CALL.ABS.NOINC R10 ;  /* 0x000000000a007343 */ /* 0x000fea0003c00000 */
.L_x_37:
[----:B------:R-:W2:Y:S01]  /*1b80*/  LDG.E R16, desc[UR36][R16.64] ;  /* 0x0000002410107981 */ /* 0x000ea2000c1e1900 */
[----:B------:R0:W1:Y:S01]  /*1b90*/  LDC.64 R10, c[0x4][R2] ;  /* 0x01000000020a7b82 */ /* 0x0000620000000a00 */
[----:B------:R-:W3:Y:S01]  /*1ba0*/  LDCU.64 UR4, c[0x4][0x10] ;  /* 0x01000200ff0477ac */ /* 0x000ee20008000a00 */
[----:B------:R-:W-:Y:S01]  /*1bb0*/  IMAD.MOV.U32 R6, RZ, RZ, R37 ;  /* 0x000000ffff067224 */ /* 0x000fe200078e0025 */
[----:B------:R-:W-:Y:S01]  /*1bc0*/  MOV R7, R35 ;  /* 0x0000002300077202 */ /* 0x000fe20000000f00 */
[----:B---3--:R-:W-:Y:S01]  /*1bd0*/  IMAD.U32 R4, RZ, RZ, UR4 ;  /* 0x00000004ff047e24 */ /* 0x008fe2000f8e00ff */
[----:B------:R-:W-:Y:S01]  /*1be0*/  MOV R5, UR5 ;  /* 0x0000000500057c02 */ /* 0x000fe20008000f00 */
[----:B--2---:R-:W2:Y:S02]  /*1bf0*/  F2F.F64.F32 R8, R16 ;  /* 0x0000001000087310 */ /* 0x004ea40000201800 */
[----:B-12---:R0:W-:Y:S04]  /*1c00*/  STL.64 [R1], R8 ;  /* 0x0000000801007387 */ /* 0x0061e80000100a00 */
[----:B------:R-:W-:-:S07]  /*1c10*/  LEPC R20, `(.L_x_38) ;  /* 0x000000001014794e */ /* 0x000fce0000000000 */
[----:B0-----:R-:W-:Y:S05]  /*1c20*/  CALL.ABS.NOINC R10 ;  /* 0x000000000a007343 */ /* 0x001fea0003c00000 */
.L_x_38:
[----:B------:R-:W0:Y:S01]  /*1c30*/  LDC.64 R2, c[0x4][R2] ;  /* 0x0100000002027b82 */ /* 0x000e220000000a00 */
[----:B------:R-:W1:Y:S01]  /*1c40*/  LDCU.64 UR4, c[0x4][0x18] ;  /* 0x01000300ff0477ac */ /* 0x000e620008000a00 */
[----:B------:R-:W-:Y:S01]  /*1c50*/  CS2R R6, SRZ ;  /* 0x0000000000067805 */ /* 0x000fe2000001ff00 */
[----:B-1----:R-:W-:Y:S01]  /*1c60*/  IMAD.U32 R4, RZ, RZ, UR4 ;  /* 0x00000004ff047e24 */ /* 0x002fe2000f8e00ff */
[----:B------:R-:W-:-:S07]  /*1c70*/  MOV R5, UR5 ;  /* 0x0000000500057c02 */ /* 0x000fce0008000f00 */
[----:B------:R-:W-:-:S07]  /*1c80*/  LEPC R20, `(.L_x_39) ;  /* 0x000000001014794e */ /* 0x000fce0000000000 */
[----:B0-----:R-:W-:Y:S05]  /*1c90*/  CALL.ABS.NOINC R2 ;  /* 0x0000000002007343 */ /* 0x001fea0003c00000 */
.L_x_39:
[----:B------:R-:W-:-:S07]  /*1ca0*/  VIADD R36, R36, 0x4 ;  /* 0x0000000424247836 */ /* 0x000fce0000000000 */
.L_x_27:
[----:B------:R-:W-:Y:S01]  /*1cb0*/  ISETP.NE.AND P0, PT, R22, RZ, PT ;  /* 0x000000ff1600720c */ /* 0x000fe20003f05270 */
[----:B------:R-:W-:-:S12]  /*1cc0*/  BSSY.RECONVERGENT B7, `(.L_x_26) ;  /* 0x000007e000077945 */ /* 0x000fd80003800200 */
[----:B------:R-:W-:Y:S05]  /*1cd0*/  @!P0 BRA `(.L_x_40) ;  /* 0x0000000400f08947 */ /* 0x000fea0003800000 */
[----:B------:R-:W-:Y:S01]  /*1ce0*/  ISETP.NE.AND P0, PT, R22, 0x1, PT ;  /* 0x000000011600780c */ /* 0x000fe20003f05270 */
[----:B------:R-:W-:-:S12]  /*1cf0*/  BSSY.RECONVERGENT B6, `(.L_x_41) ;  /* 0x0000050000067945 */ /* 0x000fd80003800200 */
[----:B------:R-:W-:Y:S05]  /*1d00*/  @!P0 BRA `(.L_x_42) ;  /* 0x0000000400388947 */ /* 0x000fea0003800000 */
[----:B------:R-:W1:Y:S01]  /*1d10*/  LDC.64 R2, c[0x0][0x380] ;  /* 0x0000e000ff027b82 */ /* 0x000e620000000a00 */
[----:B------:R-:W-:Y:S01]  /*1d20*/  IADD3 R5, PT, PT, R41, R36, RZ ;  /* 0x0000002429057210 */ /* 0x000fe20007ffe0ff */
[----:B------:R-:W2:Y:S06]  /*1d30*/  LDCU UR4, c[0x0][0x398] ;  /* 0x00007300ff0477ac */ /* 0x000eac0008000800 */
[----:B------:R-:W3:Y:S01]  /*1d40*/  LDC.64 R16, c[0x0][0x388] ;  /* 0x0000e200ff107b82 */ /* 0x000ee20000000a00 */
[----:B-1----:R-:W-:-:S05]  /*1d50*/  IMAD.WIDE.U32 R4, R5, 0x4, R2 ;  /* 0x0000000405047825 */ /* 0x002fca00078e0002 */
[----:B0-----:R0:W4:Y:S01]  /*1d60*/  LDG.E R3, desc[UR36][R4.64] ;  /* 0x0000002404037981 */ /* 0x001122000c1e1900 */
[----:B--2---:R-:W-:Y:S01]  /*1d70*/  IMAD R7, R36, UR4, R33 ;  /* 0x0000000424077c24 */ /* 0x004fe2000f8e0221 */
[----:B------:R-:W-:Y:S01]  /*1d80*/  MOV R2, 0x0 ;  /* 0x0000000000027802 */ /* 0x000fe20000000f00 */
[----:B------:R-:W0:Y:S02]  /*1d90*/  LDCU.64 UR4, c[0x4][0x8] ;  /* 0x01000100ff0477ac */ /* 0x000e240008000a00 */
[----:B---3--:R-:W-:-:S05]  /*1da0*/  IMAD.WIDE R16, R7, 0x4, R16 ;  /* 0x0000000407107825 */ /* 0x008fca00078e0210 */
[----:B------:R-:W2:Y:S01]  /*1db0*/  LDG.E R0, desc[UR36][R16.64] ;  /* 0x0000002410007981 */ /* 0x000ea2000c1e1900 */
[----:B------:R1:W3:Y:S01]  /*1dc0*/  LDC.64 R10, c[0x4][R2] ;  /* 0x01000000020a7b82 */ /* 0x0002e20000000a00 */
[----:B------:R-:W-:Y:S01]  /*1dd0*/  IMAD.MOV.U32 R6, RZ, RZ, R37 ;  /* 0x000000ffff067224 */ /* 0x000fe200078e0025 */
[----:B------:R-:W-:Y:S01]  /*1de0*/  MOV R7, R35 ;  /* 0x0000002300077202 */ /* 0x000fe20000000f00 */
[----:B0-----:R-:W-:Y:S01]  /*1df0*/  IMAD.U32 R4, RZ, RZ, UR4 ;  /* 0x00000004ff047e24 */ /* 0x001fe2000f8e00ff */
[----:B------:R-:W-:Y:S01]  /*1e00*/  MOV R5, UR5 ;  /* 0x0000000500057c02 */ /* 0x000fe20008000f00 */
[----:B----4-:R-:W0:Y:S01]  /*1e10*/  F2F.F64.F32 R8, R3 ;  /* 0x0000000300087310 */ /* 0x010e220000201800 */
[----:B--2---:R-:W-:Y:S01]  /*1e20*/  FFMA R38, R3, R0, R38 ;  /* 0x0000000003267223 */ /* 0x004fe20000000026 */
[----:B0--3--:R1:W-:Y:S06]  /*1e30*/  STL.64 [R1], R8 ;  /* 0x0000000801007387 */ /* 0x0093ec0000100a00 */
[----:B------:R-:W-:-:S07]  /*1e40*/  LEPC R20, `(.L_x_43) ;  /* 0x000000001014794e */ /* 0x000fce0000000000 */
[----:B-1----:R-:W-:Y:S05]  /*1e50*/  CALL.ABS.NOINC R10 ;  /* 0x000000000a007343 */ /* 0x002fea0003c00000 */
.L_x_43:
        /* <DEDUP_REMOVED lines=11> */
.L_x_44:
[----:B------:R0:W1:Y:S01]  /*1f10*/  LDC.64 R8, c[0x4][R2] ;  /* 0x0100000002087b82 */ /* 0x0000620000000a00 */
[----:B------:R-:W2:Y:S01]  /*1f20*/  LDCU.64 UR4, c[0x4][0x18] ;  /* 0x01000300ff0477ac */ /* 0x000ea20008000a00 */
[----:B------:R-:W-:Y:S01]  /*1f30*/  CS2R R6, SRZ ;  /* 0x0000000000067805 */ /* 0x000fe2000001ff00 */
[----:B--2---:R-:W-:Y:S01]  /*1f40*/  IMAD.U32 R4, RZ, RZ, UR4 ;  /* 0x00000004ff047e24 */ /* 0x004fe2000f8e00ff */
[----:B0-----:R-:W-:-:S07]  /*1f50*/  MOV R5, UR5 ;  /* 0x0000000500057c02 */ /* 0x001fce0008000f00 */
[----:B------:R-:W-:-:S07]  /*1f60*/  LEPC R20, `(.L_x_45) ;  /* 0x000000001014794e */ /* 0x000fce0000000000 */
[----:B-1----:R-:W-:Y:S05]  /*1f70*/  CALL.ABS.NOINC R8 ;  /* 0x0000000008007343 */ /* 0x002fea0003c00000 */
.L_x_45:
[----:B------:R-:W0:Y:S01]  /*1f80*/  LDCU.64 UR4, c[0x0][0x380] ;  /* 0x00007000ff0477ac */ /* 0x000e220008000a00 */
[----:B------:R-:W-:Y:S01]  /*1f90*/  IADD3 R0, P0, PT, R41, R36, RZ ;  /* 0x0000002429007210 */ /* 0x000fe20007f1e0ff */
[----:B------:R-:W1:Y:S04]  /*1fa0*/  LDC R5, c[0x0][0x398] ;  /* 0x0000e600ff057b82 */ /* 0x000e680000000800 */
[----:B------:R-:W-:Y:S01]  /*1fb0*/  IMAD.X R3, RZ, RZ, RZ, P0 ;  /* 0x000000ffff037224 */ /* 0x000fe200000e06ff */
        /* <DEDUP_REMOVED lines=8> */
[----:B------:R-:W-:Y:S01]  /*2040*/  IMAD.MOV.U32 R7, RZ, RZ, R35 ;  /* 0x000000ffff077224 */ /* 0x000fe200078e0023 */
[----:B---3--:R-:W-:Y:S01]  /*2050*/  MOV R4, UR4 ;  /* 0x0000000400047c02 */ /* 0x008fe20008000f00 */
[----:B------:R-:W-:Y:S01]  /*2060*/  IMAD.U32 R5, RZ, RZ, UR5 ;  /* 0x00000005ff057e24 */ /* 0x000fe2000f8e00ff */
[----:B----4-:R-:W1:Y:S01]  /*2070*/  F2F.F64.F32 R8, R3 ;  /* 0x0000000300087310 */ /* 0x010e620000201800 */
[----:B-----5:R-:W-:Y:S01]  /*2080*/  FFMA R38, R3, R0, R38 ;  /* 0x0000000003267223 */ /* 0x020fe20000000026 */
[----:B-12---:R0:W-:Y:S06]  /*2090*/  STL.64 [R1], R8 ;  /* 0x0000000801007387 */ /* 0x0061ec0000100a00 */
[----:B------:R-:W-:-:S07]  /*20a0*/  LEPC R20, `(.L_x_46) ;  /* 0x000000001014794e */ /* 0x000fce0000000000 */
[----:B0-----:R-:W-:Y:S05]  /*20b0*/  CALL.ABS.NOINC R12 ;  /* 0x000000000c007343 */ /* 0x001fea0003c00000 */
.L_x_46:
[----:B------:R-:W2:Y:S01]  /*20c0*/  LDG.E R16, desc[UR36][R16.64] ;  /* 0x0000002410107981 */ /* 0x000ea2000c1e1900 */
[----:B------:R0:W1:Y:S01]  /*20d0*/  LDC.64 R10, c[0x4][R2] ;  /* 0x01000000020a7b82 */ /* 0x0000620000000a00 */
[----:B------:R-:W3:Y:S01]  /*20e0*/  LDCU.64 UR4, c[0x4][0x10] ;  /* 0x01000200ff0477ac */ /* 0x000ee20008000a00 */
[----:B------:R-:W-:Y:S01]  /*20f0*/  MOV R6, R37 ;  /* 0x0000002500067202 */ /* 0x000fe20000000f00 */
[----:B------:R-:W-:Y:S01]  /*2100*/  IMAD.MOV.U32 R7, RZ, RZ, R35 ;  /* 0x000000ffff077224 */ /* 0x000fe200078e0023 */
[----:B---3--:R-:W-:Y:S01]  /*2110*/  MOV R4, UR4 ;  /* 0x0000000400047c02 */ /* 0x008fe20008000f00 */
[----:B------:R-:W-:Y:S01]  /*2120*/  IMAD.U32 R5, RZ, RZ, UR5 ;  /* 0x00000005ff057e24 */ /* 0x000fe2000f8e00ff */
[----:B--2---:R-:W2:Y:S02]  /*2130*/  F2F.F64.F32 R8, R16 ;  /* 0x0000001000087310 */ /* 0x004ea40000201800 */
[----:B-12---:R0:W-:Y:S04]  /*2140*/  STL.64 [R1], R8 ;  /* 0x0000000801007387 */ /* 0x0061e80000100a00 */
[----:B------:R-:W-:-:S07]  /*2150*/  LEPC R20, `(.L_x_47) ;  /* 0x000000001014794e */ /* 0x000fce0000000000 */
[----:B0-----:R-:W-:Y:S05]  /*2160*/  CALL.ABS.NOINC R10 ;  /* 0x000000000a007343 */ /* 0x001fea0003c00000 */
.L_x_47:
[----:B------:R-:W0:Y:S01]  /*2170*/  LDC.64 R2, c[0x4][R2] ;  /* 0x0100000002027b82 */ /* 0x000e220000000a00 */
[----:B------:R-:W1:Y:S01]  /*2180*/  LDCU.64 UR4, c[0x4][0x18] ;  /* 0x01000300ff0477ac */ /* 0x000e620008000a00 */
[----:B------:R-:W-:Y:S02]  /*2190*/  CS2R R6, SRZ ;  /* 0x0000000000067805 */ /* 0x000fe4000001ff00 */
[----:B-1----:R-:W-:Y:S01]  /*21a0*/  MOV R4, UR4 ;  /* 0x0000000400047c02 */ /* 0x002fe20008000f00 */
[----:B------:R-:W-:-:S07]  /*21b0*/  IMAD.U32 R5, RZ, RZ, UR5 ;  /* 0x00000005ff057e24 */ /* 0x000fce000f8e00ff */
[----:B------:R-:W-:-:S07]  /*21c0*/  LEPC R20, `(.L_x_48) ;  /* 0x000000001014794e */ /* 0x000fce0000000000 */
[----:B0-----:R-:W-:Y:S05]  /*21d0*/  CALL.ABS.NOINC R2 ;  /* 0x0000000002007343 */ /* 0x001fea0003c00000 */
.L_x_48:
[----:B------:R-:W-:-:S07]  /*21e0*/  IADD3 R36, PT, PT, R36, 0x2, RZ ;  /* 0x0000000224247810 */ /* 0x000fce0007ffe0ff */
.L_x_42:
[----:B0-----:R-:W-:Y:S05]  /*21f0*/  BSYNC.RECONVERGENT B6 ;  /* 0x0000000000067941 */ /* 0x001fea0003800200 */
.L_x_41:
[----:B------:R-:W0:Y:S02]  /*2200*/  LDCU UR5, c[0x0][0x398] ;  /* 0x00007300ff0577ac */ /* 0x000e240008000800 */
[----:B0-----:R-:W-:-:S04]  /*2210*/  ULOP3.LUT UR4, UR5, 0x1, URZ, 0xc0, !UPT ;  /* 0x0000000105047892 */ /* 0x001fc8000f8ec0ff */
[----:B------:R-:W-:-:S09]  /*2220*/  UISETP.NE.U32.AND UP0, UPT, UR4, 0x1, UPT ;  /* 0x000000010400788c */ /* 0x000fd2000bf05070 */
[----:B------:R-:W-:Y:S05]  /*2230*/  BRA.U UP0, `(.L_x_40) ;  /* 0x0000000100987547 */ /* 0x000fea000b800000 */
[----:B------:R-:W0:Y:S01]  /*2240*/  LDC.64 R2, c[0x0][0x380] ;  /* 0x0000e000ff027b82 */ /* 0x000e220000000a00 */
[----:B------:R-:W-:-:S07]  /*2250*/  IMAD.IADD R5, R41, 0x1, R36 ;  /* 0x0000000129057824 */ /* 0x000fce00078e0224 */
[----:B------:R-:W1:Y:S01]  /*2260*/  LDC.64 R16, c[0x0][0x388] ;  /* 0x0000e200ff107b82 */ /* 0x000e620000000a00 */
[----:B0-----:R-:W-:-:S06]  /*2270*/  IMAD.WIDE.U32 R2, R5, 0x4, R2 ;  /* 0x0000000405027825 */ /* 0x001fcc00078e0002 */
[----:B------:R-:W2:Y:S01]  /*2280*/  LDG.E R3, desc[UR36][R2.64] ;  /* 0x0000002402037981 */ /* 0x000ea2000c1e1900 */
[----:B------:R-:W-:Y:S01]  /*2290*/  IMAD R5, R36, UR5, R33 ;  /* 0x0000000524057c24 */ /* 0x000fe2000f8e0221 */
[----:B------:R-:W-:Y:S01]  /*22a0*/  MOV R18, 0x0 ;  /* 0x0000000000127802 */ /* 0x000fe20000000f00 */
[----:B------:R-:W0:Y:S02]  /*22b0*/  LDCU.64 UR4, c[0x4][0x8] ;  /* 0x01000100ff0477ac */ /* 0x000e240008000a00 */
[----:B-1----:R-:W-:-:S05]  /*22c0*/  IMAD.WIDE R16, R5, 0x4, R16 ;  /* 0x0000000405107825 */ /* 0x002fca00078e0210 */
[----:B------:R-:W3:Y:S01]  /*22d0*/  LDG.E R0, desc[UR36][R16.64] ;  /* 0x0000002410007981 */ /* 0x000ee2000c1e1900 */
[----:B------:R1:W4:Y:S01]  /*22e0*/  LDC.64 R10, c[0x4][R18] ;  /* 0x01000000120a7b82 */ /* 0x0003220000000a00 */
[----:B------:R-:W-:Y:S01]  /*22f0*/  MOV R6, R37 ;  /* 0x0000002500067202 */ /* 0x000fe20000000f00 */
[----:B------:R-:W-:Y:S01]  /*2300*/  IMAD.MOV.U32 R7, RZ, RZ, R35 ;  /* 0x000000ffff077224 */ /* 0x000fe200078e0023 */
[----:B0-----:R-:W-:Y:S01]  /*2310*/  MOV R4, UR4 ;  /* 0x0000000400047c02 */ /* 0x001fe20008000f00 */
[----:B------:R-:W-:Y:S01]  /*2320*/  IMAD.U32 R5, RZ, RZ, UR5 ;  /* 0x00000005ff057e24 */ /* 0x000fe2000f8e00ff */
[----:B--2---:R-:W0:Y:S01]  /*2330*/  F2F.F64.F32 R8, R3 ;  /* 0x0000000300087310 */ /* 0x004e220000201800 */
[----:B---3--:R-:W-:Y:S01]  /*2340*/  FFMA R38, R3, R0, R38 ;  /* 0x0000000003267223 */ /* 0x008fe20000000026 */
[----:B0---4-:R1:W-:Y:S06]  /*2350*/  STL.64 [R1], R8 ;  /* 0x0000000801007387 */ /* 0x0113ec0000100a00 */
[----:B------:R-:W-:-:S07]  /*2360*/  LEPC R20, `(.L_x_49) ;  /* 0x000000001014794e */ /* 0x000fce0000000000 */
[----:B-1----:R-:W-:Y:S05]  /*2370*/  CALL.ABS.NOINC R10 ;  /* 0x000000000a007343 */ /* 0x002fea0003c00000 */
.L_x_49:
        /* <DEDUP_REMOVED lines=11> */
.L_x_50:
[----:B------:R-:W0:Y:S01]  /*2430*/  LDC.64 R18, c[0x4][R18] ;  /* 0x0100000012127b82 */ /* 0x000e220000000a00 */
[----:B------:R-:W1:Y:S01]  /*2440*/  LDCU.64 UR4, c[0x4][0x18] ;  /* 0x01000300ff0477ac */ /* 0x000e620008000a00 */
[----:B------:R-:W-:Y:S02]  /*2450*/  CS2R R6, SRZ ;  /* 0x0000000000067805 */ /* 0x000fe4000001ff00 */
[----:B-1----:R-:W-:Y:S01]  /*2460*/  MOV R4, UR4 ;  /* 0x0000000400047c02 */ /* 0x002fe20008000f00 */
[----:B------:R-:W-:-:S07]  /*2470*/  IMAD.U32 R5, RZ, RZ, UR5 ;  /* 0x00000005ff057e24 */ /* 0x000fce000f8e00ff */
[----:B------:R-:W-:-:S07]  /*2480*/  LEPC R20, `(.L_x_40) ;  /* 0x000000001014794e */ /* 0x000fce0000000000 */
[----:B0-----:R-:W-:Y:S05]  /*2490*/  CALL.ABS.NOINC R18 ;  /* 0x0000000012007343 */ /* 0x001fea0003c00000 */
.L_x_40:
[----:B0-----:R-:W-:Y:S05]  /*24a0*/  BSYNC.RECONVERGENT B7 ;  /* 0x0000000000077941 */ /* 0x001fea0003800200 */
.L_x_26:
[----:B------:R-:W1:Y:S01]  /*24b0*/  LDC.64 R2, c[0x0][0x390] ;  /* 0x0000e400ff027b82 */ /* 0x000e620000000a00 */
[----:B------:R-:W2:Y:S01]  /*24c0*/  F2F.F64.F32 R8, R38 ;  /* 0x0000002600087310 */ /* 0x000ea20000201800 */
[----:B------:R-:W-:Y:S01]  /*24d0*/  IADD3 R41, PT, PT, R33, R41, RZ ;  /* 0x0000002921297210 */ /* 0x000fe20007ffe0ff */
[----:B------:R3:W-:Y:S01]  /*24e0*/  STL.64 [R1], R32 ;  /* 0x0000002001007387 */ /* 0x0007e20000100a00 */
[----:B------:R-:W-:Y:S01]  /*24f0*/  MOV R0, 0x0 ;  /* 0x0000000000007802 */ /* 0x000fe20000000f00 */
[----:B------:R-:W4:Y:S01]  /*2500*/  LDCU.64 UR4, c[0x4][0x20] ;  /* 0x01000400ff0477ac */ /* 0x000f220008000a00 */
[----:B------:R-:W-:Y:S01]  /*2510*/  IMAD.MOV.U32 R6, RZ, RZ, R37 ;  /* 0x000000ffff067224 */ /* 0x000fe200078e0025 */
[----:B------:R-:W-:Y:S01]  /*2520*/  MOV R7, R35 ;  /* 0x0000002300077202 */ /* 0x000fe20000000f00 */
[----:B------:R3:W3:Y:S01]  /*2530*/  LDC.64 R10, c[0x4][R0] ;  /* 0x01000000000a7b82 */ /* 0x0006e20000000a00 */
[----:B--2---:R2:W-:Y:S01]  /*2540*/  STL.64 [R1+0x8], R8 ;  /* 0x0000080801007387 */ /* 0x0045e20000100a00 */
[----:B----4-:R-:W-:Y:S01]  /*2550*/  IMAD.U32 R4, RZ, RZ, UR4 ;  /* 0x00000004ff047e24 */ /* 0x010fe2000f8e00ff */
[----:B------:R-:W-:Y:S01]  /*2560*/  MOV R5, UR5 ;  /* 0x0000000500057c02 */ /* 0x000fe20008000f00 */
[----:B-1----:R-:W-:-:S05]  /*2570*/  IMAD.WIDE R2, R41, 0x4, R2 ;  /* 0x0000000429027825 */ /* 0x002fca00078e0202 */
[----:B0-----:R2:W-:Y:S02]  /*2580*/  STG.E desc[UR36][R2.64], R38 ;  /* 0x0000002602007986 */ /* 0x0015e4000c101924 */
[----:B------:R-:W-:-:S07]  /*2590*/  LEPC R20, `(.L_x_51) ;  /* 0x000000001014794e */ /* 0x000fce0000000000 */
[----:B--23--:R-:W-:Y:S05]  /*25a0*/  CALL.ABS.NOINC R10 ;  /* 0x000000000a007343 */ /* 0x00cfea0003c00000 */
.L_x_51:
[----:B------:R-:W-:Y:S05]  /*25b0*/  EXIT ;  /* 0x000000000000794d */ /* 0x000fea0003800000 */
.L_x_52:
[----:B------:R-:W-:-:S00]  /*25c0*/  BRA `(.L_x_52) ;  /* 0xfffffffc00fc7947 */ /* 0x000fc0000383ffff */
[----:B------:R-:W-:-:S00]  /*25d0*/  NOP ;  /* 0x0000000000007918 */ /* 0x000fc00000000000 */
        /* <DEDUP_REMOVED lines=10> */
.L_x_53:


//--------------------- .nv.global.init           --------------------------
	.section	.nv.global.init,"aw",@progbits
.nv.global.init:
	.type		$str$2,@object
	.size		$str$2,($str - $str$2)
$str$2:
        /*0000*/ 	.byte	0x0a, 0x00
	.type		$str,@object
	.size		$str,($str$1 - $str)
$str:
        /*0002*/ 	.byte	0x61, 0x3a, 0x20, 0x25, 0x66, 0x0a, 0x00
	.type		$str$1,@object
	.size		$str$1,($str$3 - $str$1)
$str$1:
        /*0009*/ 	.byte	0x62, 0x3a, 0x20, 0x25, 0x66, 0x0a, 0x00
	.type		$str$3,@object
	.size		$str$3,(.L_3 - $str$3)
$str$3:
        /*0010*/ 	.byte	0x28, 0x25, 0x64, 0x2c, 0x20, 0x25, 0x64, 0x29, 0x3a, 0x20, 0x25, 0x66, 0x0a, 0x00
.L_3:


//--------------------- .nv.shared.reserved.0     --------------------------
	.section	.nv.shared.reserved.0,"aw",@nobits
	.weak		__nv_reservedSMEM_offset_0_alias
	.size		__nv_reservedSMEM_offset_0_alias, 0, 64
	.other		__nv_reservedSMEM_offset_0_alias,@"STO_CUDA_RESERVED_SHARED STV_DEFAULT"
__nv_reservedSMEM_offset_0_alias:
	.zero		0
	.zero		64


//--------------------- .nv.constant0._Z10matmul_gpuPfS_S_i --------------------------
	.section	.nv.constant0._Z10matmul_gpuPfS_S_i,"a",@progbits
	.sectionflags	@""
	.align	4
.nv.constant0._Z10matmul_gpuPfS_S_i:
	.zero		924


//--------------------- SYMBOLS --------------------------

	.type		.nv.reservedSmem.offset0,@object
	.size		.nv.reservedSmem.offset0,0x4
	.type		vprintf,@function
